// auto-generated by cutlass_sweep.gemm — config: {"arch": "sm_100", "cluster_m": 1, "cluster_n": 1, "dtype": "int8", "stages": 3, "tile_k": 64, "tile_m": 64, "tile_n": 256}
#include "cutlass/cutlass.h"
#include "cutlass/gemm/collective/collective_builder.hpp"
#include "cutlass/gemm/device/gemm_universal_adapter.h"
#include "cutlass/gemm/kernel/gemm_universal.hpp"
#include "cutlass/epilogue/collective/collective_builder.hpp"

using ElemA = int8_t;
using ElemB = int8_t;
using ElemCD = int8_t;
using Acc  = int32_t;
using TileShape    = cute::Shape<cute::_64, cute::_256, cute::_64>;
using ClusterShape = cute::Shape<cute::_1, cute::_1, cute::_1>;

using CollectiveEpilogue = typename cutlass::epilogue::collective::CollectiveBuilder<
    cutlass::arch::Sm100, cutlass::arch::OpClassTensorOp,
    TileShape, ClusterShape,
    cutlass::epilogue::collective::EpilogueTileAuto,
    Acc, Acc,
    ElemCD, cutlass::layout::RowMajor, 128 / cutlass::sizeof_bits<ElemCD>::value,
    ElemCD, cutlass::layout::RowMajor, 128 / cutlass::sizeof_bits<ElemCD>::value,
    cutlass::epilogue::collective::EpilogueScheduleAuto
  >::CollectiveOp;

using CollectiveMainloop = typename cutlass::gemm::collective::CollectiveBuilder<
    cutlass::arch::Sm100, cutlass::arch::OpClassTensorOp,
    ElemA, cutlass::layout::RowMajor, 128 / cutlass::sizeof_bits<ElemA>::value,
    ElemB, cutlass::layout::ColumnMajor, 128 / cutlass::sizeof_bits<ElemB>::value,
    Acc,
    TileShape, ClusterShape,
    cutlass::gemm::collective::StageCount<3>,
    cutlass::gemm::collective::KernelScheduleAuto
  >::CollectiveOp;

using GemmKernel = cutlass::gemm::kernel::GemmUniversal<
    cute::Shape<int,int,int,int>,
    CollectiveMainloop,
    CollectiveEpilogue
>;
using Gemm = cutlass::gemm::device::GemmUniversalAdapter<GemmKernel>;

// Force the device kernel symbol into the cubin without needing a host main.
auto* _anchor = &cutlass::device_kernel<GemmKernel>;


// ===== COMPILED SASS (sm_100a) =====

	.target	sm_100a

	.elftype	@"ET_EXEC"


//--------------------- .note.nv.tkinfo           --------------------------
	.section	.note.nv.tkinfo,"",@"SHT_NOTE"
	.sectionflags	@"SHF_NOTE_NV_TKINFO"
	.tkinfo
        /*0018*/ 	.word	0x00000002
        /*0030*/ 	.string	""
        /*0030*/ 	.string	"ptxas"
        /*0030*/ 	.string	"Cuda compilation tools, release 13.0, V13.0.88"
        /*0030*/ 	.string	"Build cuda_13.0.r13.0/compiler.36424714_0"
        /*0030*/ 	.string	"-arch sm_100a -m 64 "



//--------------------- .note.nv.cuinfo           --------------------------
	.section	.note.nv.cuinfo,"",@"SHT_NOTE"
	.sectionflags	@"SHF_NOTE_NV_CUINFO"
        /*0018*/ 	.short	0x0002
        /*001a*/ 	.short	0x0064
        /*001c*/ 	.short	0x0082
	.zero		2


//--------------------- .nv.info                  --------------------------
	.section	.nv.info,"",@"SHT_CUDA_INFO"
	.align	4


	//----- nvinfo : EIATTR_REGCOUNT
	.align		4
        /*0000*/ 	.byte	0x04, 0x2f
        /*0002*/ 	.short	(.L_20 - .L_19)
	.align		4
.L_19:
        /*0004*/ 	.word	index@(_ZN7cutlass13device_kernelINS_4gemm6kernel13GemmUniversalIN4cute5tupleIJiiiiEEENS1_10collective13CollectiveMmaINS1_35MainloopSm100TmaUmmaWarpSpecializedILi3ELi2ELi4ENS5_IJNS4_1CILi1EEESB_SB_EEEEENS5_IJNSA_ILi64EEENSA_ILi256EEESE_EEEaNS5_IJlSB_lEEEaSH_NS4_8TiledMMAINS4_8MMA_AtomIJNS4_15SM100_MMA_S8_SSIaaiLi64ELi256ELNS4_4UMMA5MajorE0ELSM_0ELNSL_8SaturateE0EEEEEENS4_6LayoutISC_NS5_IJNSA_ILi0EEESR_SR_EEEEENS5_IJNS4_10UnderscoreESU_SU_EEEEENS4_13SM90_TMA_LOADENS4_14ComposedLayoutINS4_7SwizzleILi2ELi4ELi3EEENS4_18smem_ptr_flag_bitsILi8EEENSQ_INS5_IJNSA_ILi8EEESE_EEENS5_IJSE_SB_EEEEEEEvNS4_8identityESX_S17_vS18_EENS_8epilogue10collective18CollectiveEpilogueINS1A_23Sm100TmaWarpSpecializedILi4ELi2ELi32ELb0ELb0EEEJSG_NS5_IJNSQ_ISE_SB_EES1F_EEEaSH_aSH_NS1A_6fusion15FusionCallbacksIS1E_NS1H_17LinearCombinationIaiaiLNS_15FloatRoundStyleE2EEESG_S1G_JEEENS4_5SM1004TMEM4LOAD26SM100_TMEM_LOAD_16dp32b32xESX_S17_NS4_39AutoVectorizingCopyWithAssumedAlignmentILi128EEENS4_14SM90_TMA_STOREES17_S1S_S1S_EEEvvEEEEvNT_6ParamsE)
        /*0008*/ 	.word	0x0000007a


	//----- nvinfo : EIATTR_FRAME_SIZE
	.align		4
.L_20:
        /*000c*/ 	.byte	0x04, 0x11
        /*000e*/ 	.short	(.L_22 - .L_21)
	.align		4
.L_21:
        /*0010*/ 	.word	index@($__internal_2_$__cuda_sm10x_tcgen05_guardrail_trap_unallocated_columns_being_dealloced)
        /*0014*/ 	.word	0x00000000


	//----- nvinfo : EIATTR_FRAME_SIZE
	.align		4
.L_22:
        /*0018*/ 	.byte	0x04, 0x11
        /*001a*/ 	.short	(.L_24 - .L_23)
	.align		4
.L_23:
        /*001c*/ 	.word	index@($__internal_1_$__cuda_sm10x_tcgen05_guardrail_trap_phase_invalid_during_alloc)
        /*0020*/ 	.word	0x00000000


	//----- nvinfo : EIATTR_FRAME_SIZE
	.align		4
.L_24:
        /*0024*/ 	.byte	0x04, 0x11
        /*0026*/ 	.short	(.L_26 - .L_25)
	.align		4
.L_25:
        /*0028*/ 	.word	index@($__internal_0_$__cuda_sm10x_tcgen05_guardrail_trap_col_being_dealloced_not_returned_by_alloc)
        /*002c*/ 	.word	0x00000000


	//----- nvinfo : EIATTR_FRAME_SIZE
	.align		4
.L_26:
        /*0030*/ 	.byte	0x04, 0x11
        /*0032*/ 	.short	(.L_28 - .L_27)
	.align		4
.L_27:
        /*0034*/ 	.word	index@(_ZN7cutlass13device_kernelINS_4gemm6kernel13GemmUniversalIN4cute5tupleIJiiiiEEENS1_10collective13CollectiveMmaINS1_35MainloopSm100TmaUmmaWarpSpecializedILi3ELi2ELi4ENS5_IJNS4_1CILi1EEESB_SB_EEEEENS5_IJNSA_ILi64EEENSA_ILi256EEESE_EEEaNS5_IJlSB_lEEEaSH_NS4_8TiledMMAINS4_8MMA_AtomIJNS4_15SM100_MMA_S8_SSIaaiLi64ELi256ELNS4_4UMMA5MajorE0ELSM_0ELNSL_8SaturateE0EEEEEENS4_6LayoutISC_NS5_IJNSA_ILi0EEESR_SR_EEEEENS5_IJNS4_10UnderscoreESU_SU_EEEEENS4_13SM90_TMA_LOADENS4_14ComposedLayoutINS4_7SwizzleILi2ELi4ELi3EEENS4_18smem_ptr_flag_bitsILi8EEENSQ_INS5_IJNSA_ILi8EEESE_EEENS5_IJSE_SB_EEEEEEEvNS4_8identityESX_S17_vS18_EENS_8epilogue10collective18CollectiveEpilogueINS1A_23Sm100TmaWarpSpecializedILi4ELi2ELi32ELb0ELb0EEEJSG_NS5_IJNSQ_ISE_SB_EES1F_EEEaSH_aSH_NS1A_6fusion15FusionCallbacksIS1E_NS1H_17LinearCombinationIaiaiLNS_15FloatRoundStyleE2EEESG_S1G_JEEENS4_5SM1004TMEM4LOAD26SM100_TMEM_LOAD_16dp32b32xESX_S17_NS4_39AutoVectorizingCopyWithAssumedAlignmentILi128EEENS4_14SM90_TMA_STOREES17_S1S_S1S_EEEvvEEEEvNT_6ParamsE)
        /*0038*/ 	.word	0x00000000


	//----- nvinfo : EIATTR_MIN_STACK_SIZE
	.align		4
.L_28:
        /*003c*/ 	.byte	0x04, 0x12
        /*003e*/ 	.short	(.L_30 - .L_29)
	.align		4
.L_29:
        /*0040*/ 	.word	index@(_ZN7cutlass13device_kernelINS_4gemm6kernel13GemmUniversalIN4cute5tupleIJiiiiEEENS1_10collective13CollectiveMmaINS1_35MainloopSm100TmaUmmaWarpSpecializedILi3ELi2ELi4ENS5_IJNS4_1CILi1EEESB_SB_EEEEENS5_IJNSA_ILi64EEENSA_ILi256EEESE_EEEaNS5_IJlSB_lEEEaSH_NS4_8TiledMMAINS4_8MMA_AtomIJNS4_15SM100_MMA_S8_SSIaaiLi64ELi256ELNS4_4UMMA5MajorE0ELSM_0ELNSL_8SaturateE0EEEEEENS4_6LayoutISC_NS5_IJNSA_ILi0EEESR_SR_EEEEENS5_IJNS4_10UnderscoreESU_SU_EEEEENS4_13SM90_TMA_LOADENS4_14ComposedLayoutINS4_7SwizzleILi2ELi4ELi3EEENS4_18smem_ptr_flag_bitsILi8EEENSQ_INS5_IJNSA_ILi8EEESE_EEENS5_IJSE_SB_EEEEEEEvNS4_8identityESX_S17_vS18_EENS_8epilogue10collective18CollectiveEpilogueINS1A_23Sm100TmaWarpSpecializedILi4ELi2ELi32ELb0ELb0EEEJSG_NS5_IJNSQ_ISE_SB_EES1F_EEEaSH_aSH_NS1A_6fusion15FusionCallbacksIS1E_NS1H_17LinearCombinationIaiaiLNS_15FloatRoundStyleE2EEESG_S1G_JEEENS4_5SM1004TMEM4LOAD26SM100_TMEM_LOAD_16dp32b32xESX_S17_NS4_39AutoVectorizingCopyWithAssumedAlignmentILi128EEENS4_14SM90_TMA_STOREES17_S1S_S1S_EEEvvEEEEvNT_6ParamsE)
        /*0044*/ 	.word	0x00000000
.L_30:


//--------------------- .nv.compat                --------------------------
	.section	.nv.compat,"",@"SHT_CUDA_COMPAT_INFO"
	.align	4
        /*0000*/ 	.byte	0x02, 0x09, 0x01, 0x00, 0x02, 0x02, 0x03, 0x00, 0x02, 0x05, 0x06, 0x00, 0x03, 0x07, 0x01, 0x01
        /*0010*/ 	.byte	0x02, 0x03, 0x01, 0x00, 0x02, 0x06, 0x01, 0x00, 0x04, 0x0b, 0x08, 0x00, 0x01, 0x00, 0x00, 0x00
        /*0020*/ 	.byte	0x00, 0x00, 0x00, 0x00


//--------------------- .nv.info._ZN7cutlass13device_kernelINS_4gemm6kernel13GemmUniversalIN4cute5tupleIJiiiiEEENS1_10collective13CollectiveMmaINS1_35MainloopSm100TmaUmmaWarpSpecializedILi3ELi2ELi4ENS5_IJNS4_1CILi1EEESB_SB_EEEEENS5_IJNSA_ILi64EEENSA_ILi256EEESE_EEEaNS5_IJlSB_lEEEaSH_NS4_8TiledMMAINS4_8MMA_AtomIJNS4_15SM100_MMA_S8_SSIaaiLi64ELi256ELNS4_4UMMA5MajorE0ELSM_0ELNSL_8SaturateE0EEEEEENS4_6LayoutISC_NS5_IJNSA_ILi0EEESR_SR_EEEEENS5_IJNS4_10UnderscoreESU_SU_EEEEENS4_13SM90_TMA_LOADENS4_14ComposedLayoutINS4_7SwizzleILi2ELi4ELi3EEENS4_18smem_ptr_flag_bitsILi8EEENSQ_INS5_IJNSA_ILi8EEESE_EEENS5_IJSE_SB_EEEEEEEvNS4_8identityESX_S17_vS18_EENS_8epilogue10collective18CollectiveEpilogueINS1A_23Sm100TmaWarpSpecializedILi4ELi2ELi32ELb0ELb0EEEJSG_NS5_IJNSQ_ISE_SB_EES1F_EEEaSH_aSH_NS1A_6fusion15FusionCallbacksIS1E_NS1H_17LinearCombinationIaiaiLNS_15FloatRoundStyleE2EEESG_S1G_JEEENS4_5SM1004TMEM4LOAD26SM100_TMEM_LOAD_16dp32b32xESX_S17_NS4_39AutoVectorizingCopyWithAssumedAlignmentILi128EEENS4_14SM90_TMA_STOREES17_S1S_S1S_EEEvvEEEEvNT_6ParamsE --------------------------
	.section	.nv.info._ZN7cutlass13device_kernelINS_4gemm6kernel13GemmUniversalIN4cute5tupleIJiiiiEEENS1_10collective13CollectiveMmaINS1_35MainloopSm100TmaUmmaWarpSpecializedILi3ELi2ELi4ENS5_IJNS4_1CILi1EEESB_SB_EEEEENS5_IJNSA_ILi64EEENSA_ILi256EEESE_EEEaNS5_IJlSB_lEEEaSH_NS4_8TiledMMAINS4_8MMA_AtomIJNS4_15SM100_MMA_S8_SSIaaiLi64ELi256ELNS4_4UMMA5MajorE0ELSM_0ELNSL_8SaturateE0EEEEEENS4_6LayoutISC_NS5_IJNSA_ILi0EEESR_SR_EEEEENS5_IJNS4_10UnderscoreESU_SU_EEEEENS4_13SM90_TMA_LOADENS4_14ComposedLayoutINS4_7SwizzleILi2ELi4ELi3EEENS4_18smem_ptr_flag_bitsILi8EEENSQ_INS5_IJNSA_ILi8EEESE_EEENS5_IJSE_SB_EEEEEEEvNS4_8identityESX_S17_vS18_EENS_8epilogue10collective18CollectiveEpilogueINS1A_23Sm100TmaWarpSpecializedILi4ELi2ELi32ELb0ELb0EEEJSG_NS5_IJNSQ_ISE_SB_EES1F_EEEaSH_aSH_NS1A_6fusion15FusionCallbacksIS1E_NS1H_17LinearCombinationIaiaiLNS_15FloatRoundStyleE2EEESG_S1G_JEEENS4_5SM1004TMEM4LOAD26SM100_TMEM_LOAD_16dp32b32xESX_S17_NS4_39AutoVectorizingCopyWithAssumedAlignmentILi128EEENS4_14SM90_TMA_STOREES17_S1S_S1S_EEEvvEEEEvNT_6ParamsE,"",@"SHT_CUDA_INFO"
	.sectionflags	@""
	.align	4


	//----- nvinfo : EIATTR_CUDA_API_VERSION
	.align		4
        /*0000*/ 	.byte	0x04, 0x37
        /*0002*/ 	.short	(.L_32 - .L_31)
.L_31:
        /*0004*/ 	.word	0x00000082


	//----- nvinfo : EIATTR_KPARAM_INFO
	.align		4
.L_32:
        /*0008*/ 	.byte	0x04, 0x17
        /*000a*/ 	.short	(.L_34 - .L_33)
.L_33:
        /*000c*/ 	.word	0x00000000
        /*0010*/ 	.short	0x0000
        /*0012*/ 	.short	0x0000
        /*0014*/ 	.byte	0x00, 0xf0, 0x01, 0x20


	//----- nvinfo : EIATTR_AT_ENTRY_FRAGMENTS
	.align		4
.L_34:
        /*0018*/ 	.byte	0x04, 0x4f
        /*001a*/ 	.short	(.L_36 - .L_35)


	//   ....[0]....
.L_35:
        /*001c*/ 	.word	0x00000006


	//----- nvinfo : EIATTR_RESERVED_SMEM_USED
	.align		4
.L_36:
        /*0020*/ 	.byte	0x01, 0x41
	.zero		2


	//----- nvinfo : EIATTR_SPARSE_MMA_MASK
	.align		4
        /*0024*/ 	.byte	0x03, 0x50
        /*0026*/ 	.short	0x0000


	//----- nvinfo : EIATTR_TCGEN05_1CTA_USED
	.align		4
        /*0028*/ 	.byte	0x01, 0x51
	.zero		2


	//----- nvinfo : EIATTR_MAXREG_COUNT
	.align		4
        /*002c*/ 	.byte	0x03, 0x1b
        /*002e*/ 	.short	0x00ff


	//----- nvinfo : EIATTR_NUM_BARRIERS
	.align		4
        /*0030*/ 	.byte	0x02, 0x4c
        /*0032*/ 	.byte	0x07
	.zero		1


	//----- nvinfo : EIATTR_EXTERNS
	.align		4
        /*0034*/ 	.byte	0x04, 0x0f
        /*0036*/ 	.short	(.L_38 - .L_37)


	//   ....[0]....
	.align		4
.L_37:
        /*0038*/ 	.word	index@(__assertfail)


	//----- nvinfo : EIATTR_MERCURY_ISA_VERSION
	.align		4
.L_38:
        /*003c*/ 	.byte	0x03, 0x5f
        /*003e*/ 	.short	0x0101


	//----- nvinfo : EIATTR_INT_WARP_WIDE_INSTR_OFFSETS
	.align		4
        /*0040*/ 	.byte	0x04, 0x31
        /*0042*/ 	.short	(.L_40 - .L_39)


	//   ....[0]....
.L_39:
        /*0044*/ 	.word	0x00001dc0


	//   ....[1]....
        /*0048*/ 	.word	0x00003700


	//   ....[2]....
        /*004c*/ 	.word	0x00003720


	//   ....[3]....
        /*0050*/ 	.word	0x00003750


	//   ....[4]....
        /*0054*/ 	.word	0x00004090


	//   ....[5]....
        /*0058*/ 	.word	0x00004100


	//   ....[6]....
        /*005c*/ 	.word	0x000041e0


	//   ....[7]....
        /*0060*/ 	.word	0x00004260


	//   ....[8]....
        /*0064*/ 	.word	0x00004370


	//   ....[9]....
        /*0068*/ 	.word	0x00004400


	//   ....[10]....
        /*006c*/ 	.word	0x000045e0


	//   ....[11]....
        /*0070*/ 	.word	0x00004740


	//----- nvinfo : EIATTR_COOP_GROUP_MASK_REGIDS
	.align		4
.L_40:
        /*0074*/ 	.byte	0x04, 0x29
        /*0076*/ 	.short	(.L_42 - .L_41)


	//   ....[0]....
.L_41:
        /*0078*/ 	.word	0xffffffff


	//   ....[1]....
        /*007c*/ 	.word	0xffffffff


	//   ....[2]....
        /*0080*/ 	.word	0xffffffff


	//   ....[3]....
        /*0084*/ 	.word	0xffffffff


	//   ....[4]....
        /*0088*/ 	.word	0xffffffff


	//   ....[5]....
        /*008c*/ 	.word	0xffffffff


	//   ....[6]....
        /*0090*/ 	.word	0xffffffff


	//   ....[7]....
        /*0094*/ 	.word	0xffffffff


	//   ....[8]....
        /*0098*/ 	.word	0xffffffff


	//   ....[9]....
        /*009c*/ 	.word	0xffffffff


	//   ....[10]....
        /*00a0*/ 	.word	0xffffffff


	//   ....[11]....
        /*00a4*/ 	.word	0xffffffff


	//   ....[12]....
        /*00a8*/ 	.word	0xffffffff


	//----- nvinfo : EIATTR_COOP_GROUP_INSTR_OFFSETS
	.align		4
.L_42:
        /*00ac*/ 	.byte	0x04, 0x28
        /*00ae*/ 	.short	(.L_44 - .L_43)


	//   ....[0]....
.L_43:
        /*00b0*/ 	.word	0x00000090


	//   ....[1]....
        /*00b4*/ 	.word	0x000004d0


	//   ....[2]....
        /*00b8*/ 	.word	0x00000620


	//   ....[3]....
        /*00bc*/ 	.word	0x000007c0


	//   ....[4]....
        /*00c0*/ 	.word	0x000008c0


	//   ....[5]....
        /*00c4*/ 	.word	0x00000a30


	//   ....[6]....
        /*00c8*/ 	.word	0x00000bd0


	//   ....[7]....
        /*00cc*/ 	.word	0x00001ca0


	//   ....[8]....
        /*00d0*/ 	.word	0x000029f0


	//   ....[9]....
        /*00d4*/ 	.word	0x00002c00


	//   ....[10]....
        /*00d8*/ 	.word	0x00002c30


	//   ....[11]....
        /*00dc*/ 	.word	0x000035e0


	//   ....[12]....
        /*00e0*/ 	.word	0x00003810


	//----- nvinfo : EIATTR_VRC_CTA_INIT_COUNT
	.align		4
.L_44:
        /*00e4*/ 	.byte	0x02, 0x4a
        /*00e6*/ 	.byte	0x80
	.zero		1


	//----- nvinfo : EIATTR_SYSCALL_OFFSETS
	.align		4
        /*00e8*/ 	.byte	0x04, 0x46
        /*00ea*/ 	.short	(.L_46 - .L_45)


	//   ....[0]....
.L_45:
        /*00ec*/ 	.word	0x000051d0


	//   ....[1]....
        /*00f0*/ 	.word	0x00005310


	//   ....[2]....
        /*00f4*/ 	.word	0x00005b10


	//   ....[3]....
        /*00f8*/ 	.word	0x000068c0


	//   ....[4]....
        /*00fc*/ 	.word	0x00007600


	//   ....[5]....
        /*0100*/ 	.word	0x00008370


	//----- nvinfo : EIATTR_MBARRIER_INSTR_OFFSETS
	.align		4
.L_46:
        /*0104*/ 	.byte	0x04, 0x39
        /*0106*/ 	.short	(.L_48 - .L_47)


	//   ....[0]....
.L_47:
        /*0108*/ 	.word	0x000005b0
        /*010c*/ 	.word	0x000000ff
        /*0110*/ 	.word	0x00000000
        /*0114*/ 	.short	0x0100
        /*0116*/ 	.byte	0x05
	.zero		1


	//   ....[1]....
        /*0118*/ 	.word	0x000005c0
        /*011c*/ 	.word	0x000000ff
        /*0120*/ 	.word	0x00000018
        /*0124*/ 	.short	0x0100
        /*0126*/ 	.byte	0x05
	.zero		1


	//   ....[2]....
        /*0128*/ 	.word	0x000005d0
        /*012c*/ 	.word	0x000000ff
        /*0130*/ 	.word	0x00000008
        /*0134*/ 	.short	0x0100
        /*0136*/ 	.byte	0x05
	.zero		1


	//   ....[3]....
        /*0138*/ 	.word	0x000005e0
        /*013c*/ 	.word	0x000000ff
        /*0140*/ 	.word	0x00000020
        /*0144*/ 	.short	0x0100
        /*0146*/ 	.byte	0x05
	.zero		1


	//   ....[4]....
        /*0148*/ 	.word	0x000005f0
        /*014c*/ 	.word	0x000000ff
        /*0150*/ 	.word	0x00000010
        /*0154*/ 	.short	0x0100
        /*0156*/ 	.byte	0x05
	.zero		1


	//   ....[5]....
        /*0158*/ 	.word	0x00000600
        /*015c*/ 	.word	0x000000ff
        /*0160*/ 	.word	0x00000028
        /*0164*/ 	.short	0x0100
        /*0166*/ 	.byte	0x05
	.zero		1


	//   ....[6]....
        /*0168*/ 	.word	0x00000730
        /*016c*/ 	.word	0x000000ff
        /*0170*/ 	.word	0x00000030
        /*0174*/ 	.short	0x0100
        /*0176*/ 	.byte	0x07
	.zero		1


	//   ....[7]....
        /*0178*/ 	.word	0x00000740
        /*017c*/ 	.word	0x000000ff
        /*0180*/ 	.word	0x00000050
        /*0184*/ 	.short	0x0100
        /*0186*/ 	.byte	0x07
	.zero		1


	//   ....[8]....
        /*0188*/ 	.word	0x00000750
        /*018c*/ 	.word	0x000000ff
        /*0190*/ 	.word	0x00000038
        /*0194*/ 	.short	0x0100
        /*0196*/ 	.byte	0x07
	.zero		1


	//   ....[9]....
        /*0198*/ 	.word	0x00000760
        /*019c*/ 	.word	0x000000ff
        /*01a0*/ 	.word	0x00000058
        /*01a4*/ 	.short	0x0100
        /*01a6*/ 	.byte	0x07
	.zero		1


	//   ....[10]....
        /*01a8*/ 	.word	0x00000770
        /*01ac*/ 	.word	0x000000ff
        /*01b0*/ 	.word	0x00000040
        /*01b4*/ 	.short	0x0100
        /*01b6*/ 	.byte	0x07
	.zero		1


	//   ....[11]....
        /*01b8*/ 	.word	0x00000780
        /*01bc*/ 	.word	0x000000ff
        /*01c0*/ 	.word	0x00000060
        /*01c4*/ 	.short	0x0100
        /*01c6*/ 	.byte	0x07
	.zero		1


	//   ....[12]....
        /*01c8*/ 	.word	0x00000790
        /*01cc*/ 	.word	0x000000ff
        /*01d0*/ 	.word	0x00000048
        /*01d4*/ 	.short	0x0100
        /*01d6*/ 	.byte	0x07
	.zero		1


	//   ....[13]....
        /*01d8*/ 	.word	0x000007a0
        /*01dc*/ 	.word	0x000000ff
        /*01e0*/ 	.word	0x00000068
        /*01e4*/ 	.short	0x0100
        /*01e6*/ 	.byte	0x07
	.zero		1


	//   ....[14]....
        /*01e8*/ 	.word	0x00000890
        /*01ec*/ 	.word	0x000000ff
        /*01f0*/ 	.word	0x00000070
        /*01f4*/ 	.short	0x0100
        /*01f6*/ 	.byte	0x05
	.zero		1


	//   ....[15]....
        /*01f8*/ 	.word	0x000008a0
        /*01fc*/ 	.word	0x000000ff
        /*0200*/ 	.word	0x00000078
        /*0204*/ 	.short	0x0100
        /*0206*/ 	.byte	0x05
	.zero		1


	//   ....[16]....
        /*0208*/ 	.word	0x000009e0
        /*020c*/ 	.word	0x000000ff
        /*0210*/ 	.word	0x00000080
        /*0214*/ 	.short	0x0100
        /*0216*/ 	.byte	0x05
	.zero		1


	//   ....[17]....
        /*0218*/ 	.word	0x000009f0
        /*021c*/ 	.word	0x000000ff
        /*0220*/ 	.word	0x00000090
        /*0224*/ 	.short	0x0100
        /*0226*/ 	.byte	0x05
	.zero		1


	//   ....[18]....
        /*0228*/ 	.word	0x00000a00
        /*022c*/ 	.word	0x000000ff
        /*0230*/ 	.word	0x00000088
        /*0234*/ 	.short	0x0100
        /*0236*/ 	.byte	0x05
	.zero		1


	//   ....[19]....
        /*0238*/ 	.word	0x00000a10
        /*023c*/ 	.word	0x000000ff
        /*0240*/ 	.word	0x00000098
        /*0244*/ 	.short	0x0100
        /*0246*/ 	.byte	0x05
	.zero		1


	//   ....[20]....
        /*0248*/ 	.word	0x00000b40
        /*024c*/ 	.word	0x000000ff
        /*0250*/ 	.word	0x000000a0
        /*0254*/ 	.short	0x0100
        /*0256*/ 	.byte	0x07
	.zero		1


	//   ....[21]....
        /*0258*/ 	.word	0x00000b50
        /*025c*/ 	.word	0x000000ff
        /*0260*/ 	.word	0x000000c0
        /*0264*/ 	.short	0x0100
        /*0266*/ 	.byte	0x07
	.zero		1


	//   ....[22]....
        /*0268*/ 	.word	0x00000b60
        /*026c*/ 	.word	0x000000ff
        /*0270*/ 	.word	0x000000a8
        /*0274*/ 	.short	0x0100
        /*0276*/ 	.byte	0x07
	.zero		1


	//   ....[23]....
        /*0278*/ 	.word	0x00000b70
        /*027c*/ 	.word	0x000000ff
        /*0280*/ 	.word	0x000000c8
        /*0284*/ 	.short	0x0100
        /*0286*/ 	.byte	0x07
	.zero		1


	//   ....[24]....
        /*0288*/ 	.word	0x00000b80
        /*028c*/ 	.word	0x000000ff
        /*0290*/ 	.word	0x000000b0
        /*0294*/ 	.short	0x0100
        /*0296*/ 	.byte	0x07
	.zero		1


	//   ....[25]....
        /*0298*/ 	.word	0x00000b90
        /*029c*/ 	.word	0x000000ff
        /*02a0*/ 	.word	0x000000d0
        /*02a4*/ 	.short	0x0100
        /*02a6*/ 	.byte	0x07
	.zero		1


	//   ....[26]....
        /*02a8*/ 	.word	0x00000ba0
        /*02ac*/ 	.word	0x000000ff
        /*02b0*/ 	.word	0x000000b8
        /*02b4*/ 	.short	0x0100
        /*02b6*/ 	.byte	0x07
	.zero		1


	//   ....[27]....
        /*02b8*/ 	.word	0x00000bb0
        /*02bc*/ 	.word	0x000000ff
        /*02c0*/ 	.word	0x000000d8
        /*02c4*/ 	.short	0x0100
        /*02c6*/ 	.byte	0x07
	.zero		1


	//   ....[28]....
        /*02c8*/ 	.word	0x00000ca0
        /*02cc*/ 	.word	0x000000ff
        /*02d0*/ 	.word	0x000000e0
        /*02d4*/ 	.short	0x0100
        /*02d6*/ 	.byte	0x05
	.zero		1


	//   ....[29]....
        /*02d8*/ 	.word	0x00000cb0
        /*02dc*/ 	.word	0x000000ff
        /*02e0*/ 	.word	0x000000f0
        /*02e4*/ 	.short	0x0100
        /*02e6*/ 	.byte	0x05
	.zero		1


	//   ....[30]....
        /*02e8*/ 	.word	0x00000cc0
        /*02ec*/ 	.word	0x000000ff
        /*02f0*/ 	.word	0x000000e8
        /*02f4*/ 	.short	0x0100
        /*02f6*/ 	.byte	0x05
	.zero		1


	//   ....[31]....
        /*02f8*/ 	.word	0x00000cd0
        /*02fc*/ 	.word	0x000000ff
        /*0300*/ 	.word	0x000000f8
        /*0304*/ 	.short	0x0100
        /*0306*/ 	.byte	0x05
	.zero		1


	//   ....[32]....
        /*0308*/ 	.word	0x000015a0
        /*030c*/ 	.word	0x00000003
        /*0310*/ 	.word	0x000000f0
        /*0314*/ 	.short	0x010a
        /*0316*/ 	.byte	0xff
	.zero		1


	//   ....[33]....
        /*0318*/ 	.word	0x000015d0
        /*031c*/ 	.word	0x00000003
        /*0320*/ 	.word	0x000000e0
        /*0324*/ 	.short	0x0101
        /*0326*/ 	.byte	0xff
	.zero		1


	//   ....[34]....
        /*0328*/ 	.word	0x000016a0
        /*032c*/ 	.word	0x000000ff
        /*0330*/ 	.word	0x00000018
        /*0334*/ 	.short	0x010a
        /*0336*/ 	.byte	0x08
	.zero		1


	//   ....[35]....
        /*0338*/ 	.word	0x00001740
        /*033c*/ 	.word	0x000000ff
        /*0340*/ 	.word	0x00000018
        /*0344*/ 	.short	0x010a
        /*0346*/ 	.byte	0x21
	.zero		1


	//   ....[36]....
        /*0348*/ 	.word	0x00001890
        /*034c*/ 	.word	0x000000ff
        /*0350*/ 	.word	0x00000018
        /*0354*/ 	.short	0x010a
        /*0356*/ 	.byte	0x08
	.zero		1


	//   ....[37]....
        /*0358*/ 	.word	0x000019a0
        /*035c*/ 	.word	0x000000ff
        /*0360*/ 	.word	0x00000078
        /*0364*/ 	.short	0x0101
        /*0366*/ 	.byte	0x04
	.zero		1


	//   ....[38]....
        /*0368*/ 	.word	0x000019c0
        /*036c*/ 	.word	0x000000ff
        /*0370*/ 	.word	0x00000018
        /*0374*/ 	.short	0x010a
        /*0376*/ 	.byte	0x08
	.zero		1


	//   ....[39]....
        /*0378*/ 	.word	0x00001a40
        /*037c*/ 	.word	0x000000ff
        /*0380*/ 	.word	0x00000018
        /*0384*/ 	.short	0x010a
        /*0386*/ 	.byte	0x11
	.zero		1


	//   ....[40]....
        /*0388*/ 	.word	0x00001b90
        /*038c*/ 	.word	0x000000ff
        /*0390*/ 	.word	0x00000018
        /*0394*/ 	.short	0x010a
        /*0396*/ 	.byte	0x08
	.zero		1


	//   ....[41]....
        /*0398*/ 	.word	0x00001cd0
        /*039c*/ 	.word	0x00000002
        /*03a0*/ 	.word	0x00000080
        /*03a4*/ 	.short	0x010a
        /*03a6*/ 	.byte	0xff
	.zero		1


	//   ....[42]....
        /*03a8*/ 	.word	0x00001d90
        /*03ac*/ 	.word	0x00000002
        /*03b0*/ 	.word	0x00000000
        /*03b4*/ 	.short	0x0101
        /*03b6*/ 	.byte	0xff
	.zero		1


	//   ....[43]....
        /*03b8*/ 	.word	0x000022f0
        /*03bc*/ 	.word	0x000000ff
        /*03c0*/ 	.word	0x00000000
        /*03c4*/ 	.short	0x010a
        /*03c6*/ 	.byte	0x05
	.zero		1


	//   ....[44]....
        /*03c8*/ 	.word	0x00002380
        /*03cc*/ 	.word	0x000000ff
        /*03d0*/ 	.word	0x00000000
        /*03d4*/ 	.short	0x010a
        /*03d6*/ 	.byte	0x05
	.zero		1


	//   ....[45]....
        /*03d8*/ 	.word	0x00002420
        /*03dc*/ 	.word	0x00000000
        /*03e0*/ 	.word	0x00000000
        /*03e4*/ 	.short	0x010a
        /*03e6*/ 	.byte	0xff
	.zero		1


	//   ....[46]....
        /*03e8*/ 	.word	0x00002540
        /*03ec*/ 	.word	0x00000000
        /*03f0*/ 	.word	0x000000e0
        /*03f4*/ 	.short	0x010a
        /*03f6*/ 	.byte	0xff
	.zero		1


	//   ....[47]....
        /*03f8*/ 	.word	0x000025a0
        /*03fc*/ 	.word	0x00000004
        /*0400*/ 	.word	0x00000000
        /*0404*/ 	.short	0x0101
        /*0406*/ 	.byte	0xff
	.zero		1


	//   ....[48]....
        /*0408*/ 	.word	0x000025c0
        /*040c*/ 	.word	0x000000ff
        /*0410*/ 	.word	0x00000090
        /*0414*/ 	.short	0x010a
        /*0416*/ 	.byte	0x05
	.zero		1


	//   ....[49]....
        /*0418*/ 	.word	0x000026e0
        /*041c*/ 	.word	0x00000000
        /*0420*/ 	.word	0x00000080
        /*0424*/ 	.short	0x010a
        /*0426*/ 	.byte	0xff
	.zero		1


	//   ....[50]....
        /*0428*/ 	.word	0x000027f0
        /*042c*/ 	.word	0x00000000
        /*0430*/ 	.word	0x00000000
        /*0434*/ 	.short	0x0101
        /*0436*/ 	.byte	0xff
	.zero		1


	//   ....[51]....
        /*0438*/ 	.word	0x00002880
        /*043c*/ 	.word	0x000000ff
        /*0440*/ 	.word	0x00000090
        /*0444*/ 	.short	0x0106
        /*0446*/ 	.byte	0x05
	.zero		1


	//   ....[52]....
        /*0448*/ 	.word	0x000028a0
        /*044c*/ 	.word	0x000000ff
        /*0450*/ 	.word	0x00000090
        /*0454*/ 	.short	0x010a
        /*0456*/ 	.byte	0x05
	.zero		1


	//   ....[53]....
        /*0458*/ 	.word	0x00002930
        /*045c*/ 	.word	0x000000ff
        /*0460*/ 	.word	0x00000090
        /*0464*/ 	.short	0x0106
        /*0466*/ 	.byte	0x04
	.zero		1


	//   ....[54]....
        /*0468*/ 	.word	0x00002970
        /*046c*/ 	.word	0x00000000
        /*0470*/ 	.word	0x00000090
        /*0474*/ 	.short	0x010a
        /*0476*/ 	.byte	0xff
	.zero		1


	//   ....[55]....
        /*0478*/ 	.word	0x00002e70
        /*047c*/ 	.word	0x00000000
        /*0480*/ 	.word	0x00000080
        /*0484*/ 	.short	0x010a
        /*0486*/ 	.byte	0xff
	.zero		1


	//   ....[56]....
        /*0488*/ 	.word	0x00002f70
        /*048c*/ 	.word	0x00000003
        /*0490*/ 	.word	0x00000000
        /*0494*/ 	.short	0x0101
        /*0496*/ 	.byte	0xff
	.zero		1


	//   ....[57]....
        /*0498*/ 	.word	0x00002f80
        /*049c*/ 	.word	0x000000ff
        /*04a0*/ 	.word	0x00000000
        /*04a4*/ 	.short	0x010a
        /*04a6*/ 	.byte	0x04
	.zero		1


	//   ....[58]....
        /*04a8*/ 	.word	0x00003000
        /*04ac*/ 	.word	0x000000ff
        /*04b0*/ 	.word	0x000000c0
        /*04b4*/ 	.short	0x010a
        /*04b6*/ 	.byte	0x08
	.zero		1


	//   ....[59]....
        /*04b8*/ 	.word	0x000030e0
        /*04bc*/ 	.word	0x000000ff
        /*04c0*/ 	.word	0x00000000
        /*04c4*/ 	.short	0x010a
        /*04c6*/ 	.byte	0x07
	.zero		1


	//   ....[60]....
        /*04c8*/ 	.word	0x00003220
        /*04cc*/ 	.word	0x000000ff
        /*04d0*/ 	.word	0x00000000
        /*04d4*/ 	.short	0x010a
        /*04d6*/ 	.byte	0x04
	.zero		1


	//   ....[61]....
        /*04d8*/ 	.word	0x00003410
        /*04dc*/ 	.word	0x000000ff
        /*04e0*/ 	.word	0x00000000
        /*04e4*/ 	.short	0x010a
        /*04e6*/ 	.byte	0x05
	.zero		1


	//   ....[62]....
        /*04e8*/ 	.word	0x000034a0
        /*04ec*/ 	.word	0x000000ff
        /*04f0*/ 	.word	0x00000000
        /*04f4*/ 	.short	0x010a
        /*04f6*/ 	.byte	0x05
	.zero		1


	//   ....[63]....
        /*04f8*/ 	.word	0x00003530
        /*04fc*/ 	.word	0x000000ff
        /*0500*/ 	.word	0x00000000
        /*0504*/ 	.short	0x010a
        /*0506*/ 	.byte	0x05
	.zero		1


	//   ....[64]....
        /*0508*/ 	.word	0x000035c0
        /*050c*/ 	.word	0x000000ff
        /*0510*/ 	.word	0x00000000
        /*0514*/ 	.short	0x010a
        /*0516*/ 	.byte	0x07
	.zero		1


	//   ....[65]....
        /*0518*/ 	.word	0x00003a40
        /*051c*/ 	.word	0x00000000
        /*0520*/ 	.word	0x00000080
        /*0524*/ 	.short	0x010a
        /*0526*/ 	.byte	0xff
	.zero		1


	//   ....[66]....
        /*0528*/ 	.word	0x00003b00
        /*052c*/ 	.word	0x00000000
        /*0530*/ 	.word	0x00000000
        /*0534*/ 	.short	0x0101
        /*0536*/ 	.byte	0xff
	.zero		1


	//   ....[67]....
        /*0538*/ 	.word	0x00003e20
        /*053c*/ 	.word	0x000000ff
        /*0540*/ 	.word	0x00000078
        /*0544*/ 	.short	0x010a
        /*0546*/ 	.byte	0x07
	.zero		1


	//   ....[68]....
        /*0548*/ 	.word	0x00004010
        /*054c*/ 	.word	0x000000ff
        /*0550*/ 	.word	0x00000050
        /*0554*/ 	.short	0x010a
        /*0556*/ 	.byte	0x07
	.zero		1


	//   ....[69]....
        /*0558*/ 	.word	0x00004180
        /*055c*/ 	.word	0x000000ff
        /*0560*/ 	.word	0x00000030
        /*0564*/ 	.short	0x010b
        /*0566*/ 	.byte	0x07
	.zero		1


	//   ....[70]....
        /*0568*/ 	.word	0x00004190
        /*056c*/ 	.word	0x000000ff
        /*0570*/ 	.word	0x00000000
        /*0574*/ 	.short	0x0101
        /*0576*/ 	.byte	0x08
	.zero		1


	//   ....[71]....
        /*0578*/ 	.word	0x000041b0
        /*057c*/ 	.word	0x000000ff
        /*0580*/ 	.word	0x00000058
        /*0584*/ 	.short	0x010a
        /*0586*/ 	.byte	0x07
	.zero		1


	//   ....[72]....
        /*0588*/ 	.word	0x00004310
        /*058c*/ 	.word	0x000000ff
        /*0590*/ 	.word	0x00000038
        /*0594*/ 	.short	0x010b
        /*0596*/ 	.byte	0x07
	.zero		1


	//   ....[73]....
        /*0598*/ 	.word	0x00004320
        /*059c*/ 	.word	0x000000ff
        /*05a0*/ 	.word	0x00000000
        /*05a4*/ 	.short	0x0101
        /*05a6*/ 	.byte	0x08
	.zero		1


	//   ....[74]....
        /*05a8*/ 	.word	0x00004330
        /*05ac*/ 	.word	0x000000ff
        /*05b0*/ 	.word	0x00000060
        /*05b4*/ 	.short	0x010a
        /*05b6*/ 	.byte	0x07
	.zero		1


	//   ....[75]....
        /*05b8*/ 	.word	0x000044d0
        /*05bc*/ 	.word	0x000000ff
        /*05c0*/ 	.word	0x00000040
        /*05c4*/ 	.short	0x010b
        /*05c6*/ 	.byte	0x07
	.zero		1


	//   ....[76]....
        /*05c8*/ 	.word	0x00004540
        /*05cc*/ 	.word	0x000000ff
        /*05d0*/ 	.word	0x00000000
        /*05d4*/ 	.short	0x0101
        /*05d6*/ 	.byte	0x08
	.zero		1


	//   ....[77]....
        /*05d8*/ 	.word	0x00004570
        /*05dc*/ 	.word	0x000000ff
        /*05e0*/ 	.word	0x00000068
        /*05e4*/ 	.short	0x010a
        /*05e6*/ 	.byte	0x07
	.zero		1


	//   ....[78]....
        /*05e8*/ 	.word	0x00004780
        /*05ec*/ 	.word	0x000000ff
        /*05f0*/ 	.word	0x00000048
        /*05f4*/ 	.short	0x010b
        /*05f6*/ 	.byte	0x07
	.zero		1


	//   ....[79]....
        /*05f8*/ 	.word	0x000047a0
        /*05fc*/ 	.word	0x000000ff
        /*0600*/ 	.word	0x00000000
        /*0604*/ 	.short	0x0101
        /*0606*/ 	.byte	0x0d
	.zero		1


	//   ....[80]....
        /*0608*/ 	.word	0x000047d0
        /*060c*/ 	.word	0x000000ff
        /*0610*/ 	.word	0x00000050
        /*0614*/ 	.short	0x010a
        /*0616*/ 	.byte	0x07
	.zero		1


	//   ....[81]....
        /*0618*/ 	.word	0x000047f0
        /*061c*/ 	.word	0x000000ff
        /*0620*/ 	.word	0x00000058
        /*0624*/ 	.short	0x010a
        /*0626*/ 	.byte	0x07
	.zero		1


	//   ....[82]....
        /*0628*/ 	.word	0x00004810
        /*062c*/ 	.word	0x000000ff
        /*0630*/ 	.word	0x00000060
        /*0634*/ 	.short	0x010a
        /*0636*/ 	.byte	0x07
	.zero		1


	//   ....[83]....
        /*0638*/ 	.word	0x00004850
        /*063c*/ 	.word	0x00000000
        /*0640*/ 	.word	0x00000068
        /*0644*/ 	.short	0x010a
        /*0646*/ 	.byte	0xff
	.zero		1


	//   ....[84]....
        /*0648*/ 	.word	0x00004ba0
        /*064c*/ 	.word	0x00000000
        /*0650*/ 	.word	0x00000080
        /*0654*/ 	.short	0x010a
        /*0656*/ 	.byte	0xff
	.zero		1


	//   ....[85]....
        /*0658*/ 	.word	0x00004cb0
        /*065c*/ 	.word	0x00000000
        /*0660*/ 	.word	0x00000000
        /*0664*/ 	.short	0x0101
        /*0666*/ 	.byte	0xff
	.zero		1


	//   ....[86]....
        /*0668*/ 	.word	0x00005700
        /*066c*/ 	.word	0x00000000
        /*0670*/ 	.word	0x00000030
        /*0674*/ 	.short	0x010a
        /*0676*/ 	.byte	0xff
	.zero		1


	//   ....[87]....
        /*0678*/ 	.word	0x00005770
        /*067c*/ 	.word	0x0000006c
        /*0680*/ 	.word	0x000000a0
        /*0684*/ 	.short	0x010a
        /*0686*/ 	.byte	0xff
	.zero		1


	//   ....[88]....
        /*0688*/ 	.word	0x00005850
        /*068c*/ 	.word	0x00000000
        /*0690*/ 	.word	0x00000030
        /*0694*/ 	.short	0x010a
        /*0696*/ 	.byte	0xff
	.zero		1


	//   ....[89]....
        /*0698*/ 	.word	0x00005970
        /*069c*/ 	.word	0x00000000
        /*06a0*/ 	.word	0x00000000
        /*06a4*/ 	.short	0x0101
        /*06a6*/ 	.byte	0xff
	.zero		1


	//   ....[90]....
        /*06a8*/ 	.word	0x000059f0
        /*06ac*/ 	.word	0x0000006c
        /*06b0*/ 	.word	0x000000a0
        /*06b4*/ 	.short	0x010a
        /*06b6*/ 	.byte	0xff
	.zero		1


	//   ....[91]....
        /*06b8*/ 	.word	0x00006570
        /*06bc*/ 	.word	0x00000037
        /*06c0*/ 	.word	0x00000030
        /*06c4*/ 	.short	0x010a
        /*06c6*/ 	.byte	0xff
	.zero		1


	//   ....[92]....
        /*06c8*/ 	.word	0x00006620
        /*06cc*/ 	.word	0x00000037
        /*06d0*/ 	.word	0x00000030
        /*06d4*/ 	.short	0x010a
        /*06d6*/ 	.byte	0xff
	.zero		1


	//   ....[93]....
        /*06d8*/ 	.word	0x00006740
        /*06dc*/ 	.word	0x00000000
        /*06e0*/ 	.word	0x00000000
        /*06e4*/ 	.short	0x0101
        /*06e6*/ 	.byte	0xff
	.zero		1


	//   ....[94]....
        /*06e8*/ 	.word	0x000072b0
        /*06ec*/ 	.word	0x00000049
        /*06f0*/ 	.word	0x00000030
        /*06f4*/ 	.short	0x010a
        /*06f6*/ 	.byte	0xff
	.zero		1


	//   ....[95]....
        /*06f8*/ 	.word	0x00007360
        /*06fc*/ 	.word	0x00000049
        /*0700*/ 	.word	0x00000030
        /*0704*/ 	.short	0x010a
        /*0706*/ 	.byte	0xff
	.zero		1


	//   ....[96]....
        /*0708*/ 	.word	0x00007480
        /*070c*/ 	.word	0x00000002
        /*0710*/ 	.word	0x00000000
        /*0714*/ 	.short	0x0101
        /*0716*/ 	.byte	0xff
	.zero		1


	//   ....[97]....
        /*0718*/ 	.word	0x00008020
        /*071c*/ 	.word	0x0000004c
        /*0720*/ 	.word	0x00000030
        /*0724*/ 	.short	0x010a
        /*0726*/ 	.byte	0xff
	.zero		1


	//   ....[98]....
        /*0728*/ 	.word	0x000080d0
        /*072c*/ 	.word	0x0000004c
        /*0730*/ 	.word	0x00000030
        /*0734*/ 	.short	0x010a
        /*0736*/ 	.byte	0xff
	.zero		1


	//   ....[99]....
        /*0738*/ 	.word	0x000081f0
        /*073c*/ 	.word	0x00000000
        /*0740*/ 	.word	0x00000000
        /*0744*/ 	.short	0x0101
        /*0746*/ 	.byte	0xff
	.zero		1


	//   ....[100]....
        /*0748*/ 	.word	0x000085a0
        /*074c*/ 	.word	0x000000ff
        /*0750*/ 	.word	0x00000000
        /*0754*/ 	.short	0x0101
        /*0756*/ 	.byte	0x05
	.zero		1


	//   ....[101]....
        /*0758*/ 	.word	0x00008ee0
        /*075c*/ 	.word	0x00000003
        /*0760*/ 	.word	0x000000f0
        /*0764*/ 	.short	0x010a
        /*0766*/ 	.byte	0xff
	.zero		1


	//   ....[102]....
        /*0768*/ 	.word	0x00008f40
        /*076c*/ 	.word	0x00000002
        /*0770*/ 	.word	0x00000018
        /*0774*/ 	.short	0x010a
        /*0776*/ 	.byte	0xff
	.zero		1


	//   ....[103]....
        /*0778*/ 	.word	0x00008fa0
        /*077c*/ 	.word	0x00000002
        /*0780*/ 	.word	0x00000018
        /*0784*/ 	.short	0x010a
        /*0786*/ 	.byte	0xff
	.zero		1


	//   ....[104]....
        /*0788*/ 	.word	0x00008ff0
        /*078c*/ 	.word	0x00000002
        /*0790*/ 	.word	0x00000080
        /*0794*/ 	.short	0x010a
        /*0796*/ 	.byte	0xff
	.zero		1


	//   ....[105]....
        /*0798*/ 	.word	0x00009050
        /*079c*/ 	.word	0x00000000
        /*07a0*/ 	.word	0x00000000
        /*07a4*/ 	.short	0x010a
        /*07a6*/ 	.byte	0xff
	.zero		1


	//   ....[106]....
        /*07a8*/ 	.word	0x000090b0
        /*07ac*/ 	.word	0x00000000
        /*07b0*/ 	.word	0x00000000
        /*07b4*/ 	.short	0x010a
        /*07b6*/ 	.byte	0xff
	.zero		1


	//   ....[107]....
        /*07b8*/ 	.word	0x00009100
        /*07bc*/ 	.word	0x00000000
        /*07c0*/ 	.word	0x000000e0
        /*07c4*/ 	.short	0x010a
        /*07c6*/ 	.byte	0xff
	.zero		1


	//   ....[108]....
        /*07c8*/ 	.word	0x00009160
        /*07cc*/ 	.word	0x00000000
        /*07d0*/ 	.word	0x00000090
        /*07d4*/ 	.short	0x010a
        /*07d6*/ 	.byte	0xff
	.zero		1


	//   ....[109]....
        /*07d8*/ 	.word	0x000091b0
        /*07dc*/ 	.word	0x00000000
        /*07e0*/ 	.word	0x00000080
        /*07e4*/ 	.short	0x010a
        /*07e6*/ 	.byte	0xff
	.zero		1


	//   ....[110]....
        /*07e8*/ 	.word	0x00009210
        /*07ec*/ 	.word	0x00000000
        /*07f0*/ 	.word	0x00000090
        /*07f4*/ 	.short	0x010a
        /*07f6*/ 	.byte	0xff
	.zero		1


	//   ....[111]....
        /*07f8*/ 	.word	0x00009260
        /*07fc*/ 	.word	0x00000000
        /*0800*/ 	.word	0x00000080
        /*0804*/ 	.short	0x010a
        /*0806*/ 	.byte	0xff
	.zero		1


	//   ....[112]....
        /*0808*/ 	.word	0x000092c0
        /*080c*/ 	.word	0x00000003
        /*0810*/ 	.word	0x000000c0
        /*0814*/ 	.short	0x010a
        /*0816*/ 	.byte	0xff
	.zero		1


	//   ....[113]....
        /*0818*/ 	.word	0x00009320
        /*081c*/ 	.word	0x00000000
        /*0820*/ 	.word	0x00000000
        /*0824*/ 	.short	0x010a
        /*0826*/ 	.byte	0xff
	.zero		1


	//   ....[114]....
        /*0828*/ 	.word	0x00009380
        /*082c*/ 	.word	0x00000000
        /*0830*/ 	.word	0x00000000
        /*0834*/ 	.short	0x010a
        /*0836*/ 	.byte	0xff
	.zero		1


	//   ....[115]....
        /*0838*/ 	.word	0x000093e0
        /*083c*/ 	.word	0x00000000
        /*0840*/ 	.word	0x00000000
        /*0844*/ 	.short	0x010a
        /*0846*/ 	.byte	0xff
	.zero		1


	//   ....[116]....
        /*0848*/ 	.word	0x00009440
        /*084c*/ 	.word	0x00000000
        /*0850*/ 	.word	0x00000000
        /*0854*/ 	.short	0x010a
        /*0856*/ 	.byte	0xff
	.zero		1


	//   ....[117]....
        /*0858*/ 	.word	0x000094a0
        /*085c*/ 	.word	0x00000000
        /*0860*/ 	.word	0x00000000
        /*0864*/ 	.short	0x010a
        /*0866*/ 	.byte	0xff
	.zero		1


	//   ....[118]....
        /*0868*/ 	.word	0x000094f0
        /*086c*/ 	.word	0x00000000
        /*0870*/ 	.word	0x00000080
        /*0874*/ 	.short	0x010a
        /*0876*/ 	.byte	0xff
	.zero		1


	//   ....[119]....
        /*0878*/ 	.word	0x00009550
        /*087c*/ 	.word	0x00000000
        /*0880*/ 	.word	0x00000078
        /*0884*/ 	.short	0x010a
        /*0886*/ 	.byte	0xff
	.zero		1


	//   ....[120]....
        /*0888*/ 	.word	0x000095b0
        /*088c*/ 	.word	0x00000003
        /*0890*/ 	.word	0x00000050
        /*0894*/ 	.short	0x010a
        /*0896*/ 	.byte	0xff
	.zero		1


	//   ....[121]....
        /*0898*/ 	.word	0x00009610
        /*089c*/ 	.word	0x00000003
        /*08a0*/ 	.word	0x00000058
        /*08a4*/ 	.short	0x010a
        /*08a6*/ 	.byte	0xff
	.zero		1


	//   ....[122]....
        /*08a8*/ 	.word	0x00009670
        /*08ac*/ 	.word	0x00000003
        /*08b0*/ 	.word	0x00000060
        /*08b4*/ 	.short	0x010a
        /*08b6*/ 	.byte	0xff
	.zero		1


	//   ....[123]....
        /*08b8*/ 	.word	0x000096d0
        /*08bc*/ 	.word	0x00000003
        /*08c0*/ 	.word	0x00000068
        /*08c4*/ 	.short	0x010a
        /*08c6*/ 	.byte	0xff
	.zero		1


	//   ....[124]....
        /*08c8*/ 	.word	0x00009730
        /*08cc*/ 	.word	0x00000000
        /*08d0*/ 	.word	0x00000050
        /*08d4*/ 	.short	0x010a
        /*08d6*/ 	.byte	0xff
	.zero		1


	//   ....[125]....
        /*08d8*/ 	.word	0x00009790
        /*08dc*/ 	.word	0x00000000
        /*08e0*/ 	.word	0x00000058
        /*08e4*/ 	.short	0x010a
        /*08e6*/ 	.byte	0xff
	.zero		1


	//   ....[126]....
        /*08e8*/ 	.word	0x000097f0
        /*08ec*/ 	.word	0x00000000
        /*08f0*/ 	.word	0x00000060
        /*08f4*/ 	.short	0x010a
        /*08f6*/ 	.byte	0xff
	.zero		1


	//   ....[127]....
        /*08f8*/ 	.word	0x00009840
        /*08fc*/ 	.word	0x00000000
        /*0900*/ 	.word	0x00000080
        /*0904*/ 	.short	0x010a
        /*0906*/ 	.byte	0xff
	.zero		1


	//   ....[128]....
        /*0908*/ 	.word	0x00009890
        /*090c*/ 	.word	0x00000000
        /*0910*/ 	.word	0x00000030
        /*0914*/ 	.short	0x010a
        /*0916*/ 	.byte	0xff
	.zero		1


	//   ....[129]....
        /*0918*/ 	.word	0x000098e0
        /*091c*/ 	.word	0x0000006c
        /*0920*/ 	.word	0x000000a0
        /*0924*/ 	.short	0x010a
        /*0926*/ 	.byte	0xff
	.zero		1


	//   ....[130]....
        /*0928*/ 	.word	0x00009930
        /*092c*/ 	.word	0x00000037
        /*0930*/ 	.word	0x00000030
        /*0934*/ 	.short	0x010a
        /*0936*/ 	.byte	0xff
	.zero		1


	//   ....[131]....
        /*0938*/ 	.word	0x00009980
        /*093c*/ 	.word	0x00000049
        /*0940*/ 	.word	0x00000030
        /*0944*/ 	.short	0x010a
        /*0946*/ 	.byte	0xff
	.zero		1


	//   ....[132]....
        /*0948*/ 	.word	0x000099d0
        /*094c*/ 	.word	0x0000004c
        /*0950*/ 	.word	0x00000030
        /*0954*/ 	.short	0x010a
        /*0956*/ 	.byte	0xff
	.zero		1


	//----- nvinfo : EIATTR_NUM_MBARRIERS
	.align		4
.L_48:
        /*0958*/ 	.byte	0x03, 0x38
        /*095a*/ 	.short	0x0020


	//----- nvinfo : EIATTR_EXIT_INSTR_OFFSETS
	.align		4
        /*095c*/ 	.byte	0x04, 0x1c
        /*095e*/ 	.short	(.L_50 - .L_49)


	//   ....[0]....
.L_49:
        /*0960*/ 	.word	0x00002450


	//   ....[1]....
        /*0964*/ 	.word	0x00002940


	//   ....[2]....
        /*0968*/ 	.word	0x000029a0


	//   ....[3]....
        /*096c*/ 	.word	0x00003820


	//   ....[4]....
        /*0970*/ 	.word	0x00004880


	//   ....[5]....
        /*0974*/ 	.word	0x000048c0


	//   ....[6]....
        /*0978*/ 	.word	0x00008ed0


	//----- nvinfo : EIATTR_MAX_THREADS
	.align		4
.L_50:
        /*097c*/ 	.byte	0x04, 0x05
        /*097e*/ 	.short	(.L_52 - .L_51)
.L_51:
        /*0980*/ 	.word	0x00000100
        /*0984*/ 	.word	0x00000001
        /*0988*/ 	.word	0x00000001


	//----- nvinfo : EIATTR_CRS_STACK_SIZE
	.align		4
.L_52:
        /*098c*/ 	.byte	0x04, 0x1e
        /*098e*/ 	.short	(.L_54 - .L_53)
.L_53:
        /*0990*/ 	.word	0x00000000


	//----- nvinfo : EIATTR_CBANK_PARAM_SIZE
	.align		4
.L_54:
        /*0994*/ 	.byte	0x03, 0x19
        /*0996*/ 	.short	0x0800


	//----- nvinfo : EIATTR_PARAM_CBANK
	.align		4
        /*0998*/ 	.byte	0x04, 0x0a
        /*099a*/ 	.short	(.L_56 - .L_55)
	.align		4
.L_55:
        /*099c*/ 	.word	index@(.nv.constant0._ZN7cutlass13device_kernelINS_4gemm6kernel13GemmUniversalIN4cute5tupleIJiiiiEEENS1_10collective13CollectiveMmaINS1_35MainloopSm100TmaUmmaWarpSpecializedILi3ELi2ELi4ENS5_IJNS4_1CILi1EEESB_SB_EEEEENS5_IJNSA_ILi64EEENSA_ILi256EEESE_EEEaNS5_IJlSB_lEEEaSH_NS4_8TiledMMAINS4_8MMA_AtomIJNS4_15SM100_MMA_S8_SSIaaiLi64ELi256ELNS4_4UMMA5MajorE0ELSM_0ELNSL_8SaturateE0EEEEEENS4_6LayoutISC_NS5_IJNSA_ILi0EEESR_SR_EEEEENS5_IJNS4_10UnderscoreESU_SU_EEEEENS4_13SM90_TMA_LOADENS4_14ComposedLayoutINS4_7SwizzleILi2ELi4ELi3EEENS4_18smem_ptr_flag_bitsILi8EEENSQ_INS5_IJNSA_ILi8EEESE_EEENS5_IJSE_SB_EEEEEEEvNS4_8identityESX_S17_vS18_EENS_8epilogue10collective18CollectiveEpilogueINS1A_23Sm100TmaWarpSpecializedILi4ELi2ELi32ELb0ELb0EEEJSG_NS5_IJNSQ_ISE_SB_EES1F_EEEaSH_aSH_NS1A_6fusion15FusionCallbacksIS1E_NS1H_17LinearCombinationIaiaiLNS_15FloatRoundStyleE2EEESG_S1G_JEEENS4_5SM1004TMEM4LOAD26SM100_TMEM_LOAD_16dp32b32xESX_S17_NS4_39AutoVectorizingCopyWithAssumedAlignmentILi128EEENS4_14SM90_TMA_STOREES17_S1S_S1S_EEEvvEEEEvNT_6ParamsE)
        /*09a0*/ 	.short	0x0380
        /*09a2*/ 	.short	0x0800


	//----- nvinfo : EIATTR_SW_WAR
	.align		4
.L_56:
        /*09a4*/ 	.byte	0x04, 0x36
        /*09a6*/ 	.short	(.L_58 - .L_57)
.L_57:
        /*09a8*/ 	.word	0x00000008
.L_58:


//--------------------- .nv.callgraph             --------------------------
	.section	.nv.callgraph,"",@"SHT_CUDA_CALLGRAPH"
	.align	4
	.sectionentsize	8
	.align		4
        /*0000*/ 	.word	0x00000000
	.align		4
        /*0004*/ 	.word	0xffffffff
	.align		4
        /*0008*/ 	.word	index@(_ZN7cutlass13device_kernelINS_4gemm6kernel13GemmUniversalIN4cute5tupleIJiiiiEEENS1_10collective13CollectiveMmaINS1_35MainloopSm100TmaUmmaWarpSpecializedILi3ELi2ELi4ENS5_IJNS4_1CILi1EEESB_SB_EEEEENS5_IJNSA_ILi64EEENSA_ILi256EEESE_EEEaNS5_IJlSB_lEEEaSH_NS4_8TiledMMAINS4_8MMA_AtomIJNS4_15SM100_MMA_S8_SSIaaiLi64ELi256ELNS4_4UMMA5MajorE0ELSM_0ELNSL_8SaturateE0EEEEEENS4_6LayoutISC_NS5_IJNSA_ILi0EEESR_SR_EEEEENS5_IJNS4_10UnderscoreESU_SU_EEEEENS4_13SM90_TMA_LOADENS4_14ComposedLayoutINS4_7SwizzleILi2ELi4ELi3EEENS4_18smem_ptr_flag_bitsILi8EEENSQ_INS5_IJNSA_ILi8EEESE_EEENS5_IJSE_SB_EEEEEEEvNS4_8identityESX_S17_vS18_EENS_8epilogue10collective18CollectiveEpilogueINS1A_23Sm100TmaWarpSpecializedILi4ELi2ELi32ELb0ELb0EEEJSG_NS5_IJNSQ_ISE_SB_EES1F_EEEaSH_aSH_NS1A_6fusion15FusionCallbacksIS1E_NS1H_17LinearCombinationIaiaiLNS_15FloatRoundStyleE2EEESG_S1G_JEEENS4_5SM1004TMEM4LOAD26SM100_TMEM_LOAD_16dp32b32xESX_S17_NS4_39AutoVectorizingCopyWithAssumedAlignmentILi128EEENS4_14SM90_TMA_STOREES17_S1S_S1S_EEEvvEEEEvNT_6ParamsE)
	.align		4
        /*000c*/ 	.word	index@(__assertfail)
	.align		4
        /*0010*/ 	.word	0x00000000
	.align		4
        /*0014*/ 	.word	0xfffffffe
	.align		4
        /*0018*/ 	.word	0x00000000
	.align		4
        /*001c*/ 	.word	0xfffffffd
	.align		4
        /*0020*/ 	.word	0x00000000
	.align		4
        /*0024*/ 	.word	0xfffffffc


//--------------------- .nv.constant4             --------------------------
	.section	.nv.constant4,"a",@progbits
	.align	8
	.align		8
.nv.constant4:
        /*0000*/ 	.dword	__assertfail
	.align		8
        /*0008*/ 	.dword	__unnamed_1
	.align		8
        /*0010*/ 	.dword	__unnamed_2
	.align		8
        /*0018*/ 	.dword	__unnamed_3
	.align		8
        /*0020*/ 	.dword	_ZN40_INTERNAL_b1e8d940_4_k_cu_631943ca_100774cuda3std3__45__cpo5beginE
	.align		8
        /*0028*/ 	.dword	_ZN40_INTERNAL_b1e8d940_4_k_cu_631943ca_100774cuda3std3__45__cpo3endE
	.align		8
        /*0030*/ 	.dword	_ZN40_INTERNAL_b1e8d940_4_k_cu_631943ca_100774cuda3std3__45__cpo6cbeginE
	.align		8
        /*0038*/ 	.dword	_ZN40_INTERNAL_b1e8d940_4_k_cu_631943ca_100774cuda3std3__45__cpo4cendE
	.align		8
        /*0040*/ 	.dword	_ZN40_INTERNAL_b1e8d940_4_k_cu_631943ca_100774cuda3std3__442_GLOBAL__N__b1e8d940_4_k_cu_631943ca_100776ignoreE
	.align		8
        /*0048*/ 	.dword	_ZN40_INTERNAL_b1e8d940_4_k_cu_631943ca_100774cuda3std3__419piecewise_constructE
	.align		8
        /*0050*/ 	.dword	_ZN40_INTERNAL_b1e8d940_4_k_cu_631943ca_100774cuda3std3__48in_placeE
	.align		8
        /*0058*/ 	.dword	_ZN40_INTERNAL_b1e8d940_4_k_cu_631943ca_100774cuda3std6ranges3__45__cpo4swapE
	.align		8
        /*0060*/ 	.dword	_ZN40_INTERNAL_b1e8d940_4_k_cu_631943ca_100774cuda3std6ranges3__45__cpo9iter_moveE
	.align		8
        /*0068*/ 	.dword	_ZN40_INTERNAL_b1e8d940_4_k_cu_631943ca_100774cute7productE
	.align		8
        /*0070*/ 	.dword	_ZN40_INTERNAL_b1e8d940_4_k_cu_631943ca_100774cute1_E
	.align		8
        /*0078*/ 	.dword	$str$25
	.align		8
        /*0080*/ 	.dword	$str$26
	.align		8
        /*0088*/ 	.dword	$str$27
	.align		8
        /*0090*/ 	.dword	$str$28


//--------------------- .text._ZN7cutlass13device_kernelINS_4gemm6kernel13GemmUniversalIN4cute5tupleIJiiiiEEENS1_10collective13CollectiveMmaINS1_35MainloopSm100TmaUmmaWarpSpecializedILi3ELi2ELi4ENS5_IJNS4_1CILi1EEESB_SB_EEEEENS5_IJNSA_ILi64EEENSA_ILi256EEESE_EEEaNS5_IJlSB_lEEEaSH_NS4_8TiledMMAINS4_8MMA_AtomIJNS4_15SM100_MMA_S8_SSIaaiLi64ELi256ELNS4_4UMMA5MajorE0ELSM_0ELNSL_8SaturateE0EEEEEENS4_6LayoutISC_NS5_IJNSA_ILi0EEESR_SR_EEEEENS5_IJNS4_10UnderscoreESU_SU_EEEEENS4_13SM90_TMA_LOADENS4_14ComposedLayoutINS4_7SwizzleILi2ELi4ELi3EEENS4_18smem_ptr_flag_bitsILi8EEENSQ_INS5_IJNSA_ILi8EEESE_EEENS5_IJSE_SB_EEEEEEEvNS4_8identityESX_S17_vS18_EENS_8epilogue10collective18CollectiveEpilogueINS1A_23Sm100TmaWarpSpecializedILi4ELi2ELi32ELb0ELb0EEEJSG_NS5_IJNSQ_ISE_SB_EES1F_EEEaSH_aSH_NS1A_6fusion15FusionCallbacksIS1E_NS1H_17LinearCombinationIaiaiLNS_15FloatRoundStyleE2EEESG_S1G_JEEENS4_5SM1004TMEM4LOAD26SM100_TMEM_LOAD_16dp32b32xESX_S17_NS4_39AutoVectorizingCopyWithAssumedAlignmentILi128EEENS4_14SM90_TMA_STOREES17_S1S_S1S_EEEvvEEEEvNT_6ParamsE --------------------------
	.section	.text._ZN7cutlass13device_kernelINS_4gemm6kernel13GemmUniversalIN4cute5tupleIJiiiiEEENS1_10collective13CollectiveMmaINS1_35MainloopSm100TmaUmmaWarpSpecializedILi3ELi2ELi4ENS5_IJNS4_1CILi1EEESB_SB_EEEEENS5_IJNSA_ILi64EEENSA_ILi256EEESE_EEEaNS5_IJlSB_lEEEaSH_NS4_8TiledMMAINS4_8MMA_AtomIJNS4_15SM100_MMA_S8_SSIaaiLi64ELi256ELNS4_4UMMA5MajorE0ELSM_0ELNSL_8SaturateE0EEEEEENS4_6LayoutISC_NS5_IJNSA_ILi0EEESR_SR_EEEEENS5_IJNS4_10UnderscoreESU_SU_EEEEENS4_13SM90_TMA_LOADENS4_14ComposedLayoutINS4_7SwizzleILi2ELi4ELi3EEENS4_18smem_ptr_flag_bitsILi8EEENSQ_INS5_IJNSA_ILi8EEESE_EEENS5_IJSE_SB_EEEEEEEvNS4_8identityESX_S17_vS18_EENS_8epilogue10collective18CollectiveEpilogueINS1A_23Sm100TmaWarpSpecializedILi4ELi2ELi32ELb0ELb0EEEJSG_NS5_IJNSQ_ISE_SB_EES1F_EEEaSH_aSH_NS1A_6fusion15FusionCallbacksIS1E_NS1H_17LinearCombinationIaiaiLNS_15FloatRoundStyleE2EEESG_S1G_JEEENS4_5SM1004TMEM4LOAD26SM100_TMEM_LOAD_16dp32b32xESX_S17_NS4_39AutoVectorizingCopyWithAssumedAlignmentILi128EEENS4_14SM90_TMA_STOREES17_S1S_S1S_EEEvvEEEEvNT_6ParamsE,"ax",@progbits
	.align	128
.text._ZN7cutlass13device_kernelINS_4gemm6kernel13GemmUniversalIN4cute5tupleIJiiiiEEENS1_10collective13CollectiveMmaINS1_35MainloopSm100TmaUmmaWarpSpecializedILi3ELi2ELi4ENS5_IJNS4_1CILi1EEESB_SB_EEEEENS5_IJNSA_ILi64EEENSA_ILi256EEESE_EEEaNS5_IJlSB_lEEEaSH_NS4_8TiledMMAINS4_8MMA_AtomIJNS4_15SM100_MMA_S8_SSIaaiLi64ELi256ELNS4_4UMMA5MajorE0ELSM_0ELNSL_8SaturateE0EEEEEENS4_6LayoutISC_NS5_IJNSA_ILi0EEESR_SR_EEEEENS5_IJNS4_10UnderscoreESU_SU_EEEEENS4_13SM90_TMA_LOADENS4_14ComposedLayoutINS4_7SwizzleILi2ELi4ELi3EEENS4_18smem_ptr_flag_bitsILi8EEENSQ_INS5_IJNSA_ILi8EEESE_EEENS5_IJSE_SB_EEEEEEEvNS4_8identityESX_S17_vS18_EENS_8epilogue10collective18CollectiveEpilogueINS1A_23Sm100TmaWarpSpecializedILi4ELi2ELi32ELb0ELb0EEEJSG_NS5_IJNSQ_ISE_SB_EES1F_EEEaSH_aSH_NS1A_6fusion15FusionCallbacksIS1E_NS1H_17LinearCombinationIaiaiLNS_15FloatRoundStyleE2EEESG_S1G_JEEENS4_5SM1004TMEM4LOAD26SM100_TMEM_LOAD_16dp32b32xESX_S17_NS4_39AutoVectorizingCopyWithAssumedAlignmentILi128EEENS4_14SM90_TMA_STOREES17_S1S_S1S_EEEvvEEEEvNT_6ParamsE:
        .type           _ZN7cutlass13device_kernelINS_4gemm6kernel13GemmUniversalIN4cute5tupleIJiiiiEEENS1_10collective13CollectiveMmaINS1_35MainloopSm100TmaUmmaWarpSpecializedILi3ELi2ELi4ENS5_IJNS4_1CILi1EEESB_SB_EEEEENS5_IJNSA_ILi64EEENSA_ILi256EEESE_EEEaNS5_IJlSB_lEEEaSH_NS4_8TiledMMAINS4_8MMA_AtomIJNS4_15SM100_MMA_S8_SSIaaiLi64ELi256ELNS4_4UMMA5MajorE0ELSM_0ELNSL_8SaturateE0EEEEEENS4_6LayoutISC_NS5_IJNSA_ILi0EEESR_SR_EEEEENS5_IJNS4_10UnderscoreESU_SU_EEEEENS4_13SM90_TMA_LOADENS4_14ComposedLayoutINS4_7SwizzleILi2ELi4ELi3EEENS4_18smem_ptr_flag_bitsILi8EEENSQ_INS5_IJNSA_ILi8EEESE_EEENS5_IJSE_SB_EEEEEEEvNS4_8identityESX_S17_vS18_EENS_8epilogue10collective18CollectiveEpilogueINS1A_23Sm100TmaWarpSpecializedILi4ELi2ELi32ELb0ELb0EEEJSG_NS5_IJNSQ_ISE_SB_EES1F_EEEaSH_aSH_NS1A_6fusion15FusionCallbacksIS1E_NS1H_17LinearCombinationIaiaiLNS_15FloatRoundStyleE2EEESG_S1G_JEEENS4_5SM1004TMEM4LOAD26SM100_TMEM_LOAD_16dp32b32xESX_S17_NS4_39AutoVectorizingCopyWithAssumedAlignmentILi128EEENS4_14SM90_TMA_STOREES17_S1S_S1S_EEEvvEEEEvNT_6ParamsE,@function
        .size           _ZN7cutlass13device_kernelINS_4gemm6kernel13GemmUniversalIN4cute5tupleIJiiiiEEENS1_10collective13CollectiveMmaINS1_35MainloopSm100TmaUmmaWarpSpecializedILi3ELi2ELi4ENS5_IJNS4_1CILi1EEESB_SB_EEEEENS5_IJNSA_ILi64EEENSA_ILi256EEESE_EEEaNS5_IJlSB_lEEEaSH_NS4_8TiledMMAINS4_8MMA_AtomIJNS4_15SM100_MMA_S8_SSIaaiLi64ELi256ELNS4_4UMMA5MajorE0ELSM_0ELNSL_8SaturateE0EEEEEENS4_6LayoutISC_NS5_IJNSA_ILi0EEESR_SR_EEEEENS5_IJNS4_10UnderscoreESU_SU_EEEEENS4_13SM90_TMA_LOADENS4_14ComposedLayoutINS4_7SwizzleILi2ELi4ELi3EEENS4_18smem_ptr_flag_bitsILi8EEENSQ_INS5_IJNSA_ILi8EEESE_EEENS5_IJSE_SB_EEEEEEEvNS4_8identityESX_S17_vS18_EENS_8epilogue10collective18CollectiveEpilogueINS1A_23Sm100TmaWarpSpecializedILi4ELi2ELi32ELb0ELb0EEEJSG_NS5_IJNSQ_ISE_SB_EES1F_EEEaSH_aSH_NS1A_6fusion15FusionCallbacksIS1E_NS1H_17LinearCombinationIaiaiLNS_15FloatRoundStyleE2EEESG_S1G_JEEENS4_5SM1004TMEM4LOAD26SM100_TMEM_LOAD_16dp32b32xESX_S17_NS4_39AutoVectorizingCopyWithAssumedAlignmentILi128EEENS4_14SM90_TMA_STOREES17_S1S_S1S_EEEvvEEEEvNT_6ParamsE,(.L_x_167 - _ZN7cutlass13device_kernelINS_4gemm6kernel13GemmUniversalIN4cute5tupleIJiiiiEEENS1_10collective13CollectiveMmaINS1_35MainloopSm100TmaUmmaWarpSpecializedILi3ELi2ELi4ENS5_IJNS4_1CILi1EEESB_SB_EEEEENS5_IJNSA_ILi64EEENSA_ILi256EEESE_EEEaNS5_IJlSB_lEEEaSH_NS4_8TiledMMAINS4_8MMA_AtomIJNS4_15SM100_MMA_S8_SSIaaiLi64ELi256ELNS4_4UMMA5MajorE0ELSM_0ELNSL_8SaturateE0EEEEEENS4_6LayoutISC_NS5_IJNSA_ILi0EEESR_SR_EEEEENS5_IJNS4_10UnderscoreESU_SU_EEEEENS4_13SM90_TMA_LOADENS4_14ComposedLayoutINS4_7SwizzleILi2ELi4ELi3EEENS4_18smem_ptr_flag_bitsILi8EEENSQ_INS5_IJNSA_ILi8EEESE_EEENS5_IJSE_SB_EEEEEEEvNS4_8identityESX_S17_vS18_EENS_8epilogue10collective18CollectiveEpilogueINS1A_23Sm100TmaWarpSpecializedILi4ELi2ELi32ELb0ELb0EEEJSG_NS5_IJNSQ_ISE_SB_EES1F_EEEaSH_aSH_NS1A_6fusion15FusionCallbacksIS1E_NS1H_17LinearCombinationIaiaiLNS_15FloatRoundStyleE2EEESG_S1G_JEEENS4_5SM1004TMEM4LOAD26SM100_TMEM_LOAD_16dp32b32xESX_S17_NS4_39AutoVectorizingCopyWithAssumedAlignmentILi128EEENS4_14SM90_TMA_STOREES17_S1S_S1S_EEEvvEEEEvNT_6ParamsE)
        .other          _ZN7cutlass13device_kernelINS_4gemm6kernel13GemmUniversalIN4cute5tupleIJiiiiEEENS1_10collective13CollectiveMmaINS1_35MainloopSm100TmaUmmaWarpSpecializedILi3ELi2ELi4ENS5_IJNS4_1CILi1EEESB_SB_EEEEENS5_IJNSA_ILi64EEENSA_ILi256EEESE_EEEaNS5_IJlSB_lEEEaSH_NS4_8TiledMMAINS4_8MMA_AtomIJNS4_15SM100_MMA_S8_SSIaaiLi64ELi256ELNS4_4UMMA5MajorE0ELSM_0ELNSL_8SaturateE0EEEEEENS4_6LayoutISC_NS5_IJNSA_ILi0EEESR_SR_EEEEENS5_IJNS4_10UnderscoreESU_SU_EEEEENS4_13SM90_TMA_LOADENS4_14ComposedLayoutINS4_7SwizzleILi2ELi4ELi3EEENS4_18smem_ptr_flag_bitsILi8EEENSQ_INS5_IJNSA_ILi8EEESE_EEENS5_IJSE_SB_EEEEEEEvNS4_8identityESX_S17_vS18_EENS_8epilogue10collective18CollectiveEpilogueINS1A_23Sm100TmaWarpSpecializedILi4ELi2ELi32ELb0ELb0EEEJSG_NS5_IJNSQ_ISE_SB_EES1F_EEEaSH_aSH_NS1A_6fusion15FusionCallbacksIS1E_NS1H_17LinearCombinationIaiaiLNS_15FloatRoundStyleE2EEESG_S1G_JEEENS4_5SM1004TMEM4LOAD26SM100_TMEM_LOAD_16dp32b32xESX_S17_NS4_39AutoVectorizingCopyWithAssumedAlignmentILi128EEENS4_14SM90_TMA_STOREES17_S1S_S1S_EEEvvEEEEvNT_6ParamsE,@"STO_CUDA_ENTRY STV_DEFAULT"
_ZN7cutlass13device_kernelINS_4gemm6kernel13GemmUniversalIN4cute5tupleIJiiiiEEENS1_10collective13CollectiveMmaINS1_35MainloopSm100TmaUmmaWarpSpecializedILi3ELi2ELi4ENS5_IJNS4_1CILi1EEESB_SB_EEEEENS5_IJNSA_ILi64EEENSA_ILi256EEESE_EEEaNS5_IJlSB_lEEEaSH_NS4_8TiledMMAINS4_8MMA_AtomIJNS4_15SM100_MMA_S8_SSIaaiLi64ELi256ELNS4_4UMMA5MajorE0ELSM_0ELNSL_8SaturateE0EEEEEENS4_6LayoutISC_NS5_IJNSA_ILi0EEESR_SR_EEEEENS5_IJNS4_10UnderscoreESU_SU_EEEEENS4_13SM90_TMA_LOADENS4_14ComposedLayoutINS4_7SwizzleILi2ELi4ELi3EEENS4_18smem_ptr_flag_bitsILi8EEENSQ_INS5_IJNSA_ILi8EEESE_EEENS5_IJSE_SB_EEEEEEEvNS4_8identityESX_S17_vS18_EENS_8epilogue10collective18CollectiveEpilogueINS1A_23Sm100TmaWarpSpecializedILi4ELi2ELi32ELb0ELb0EEEJSG_NS5_IJNSQ_ISE_SB_EES1F_EEEaSH_aSH_NS1A_6fusion15FusionCallbacksIS1E_NS1H_17LinearCombinationIaiaiLNS_15FloatRoundStyleE2EEESG_S1G_JEEENS4_5SM1004TMEM4LOAD26SM100_TMEM_LOAD_16dp32b32xESX_S17_NS4_39AutoVectorizingCopyWithAssumedAlignmentILi128EEENS4_14SM90_TMA_STOREES17_S1S_S1S_EEEvvEEEEvNT_6ParamsE:
[----:B------:R-:W1:Y:S01]  /*0000*/  LDC R1, c[0x0][0x37c] ;  /* 0x0000df00ff017b82 */ /* 0x000e620000000800 */
[----:B------:R-:W2:Y:S01]  /*0010*/  S2R R103, SR_TID.X ;  /* 0x0000000000677919 */ /* 0x000ea20000002100 */
[----:B------:R-:W3:Y:S01]  /*0020*/  LDCU.64 UR4, c[0x0][0x890] ;  /* 0x00011200ff0477ac */ /* 0x000ee20008000a00 */
[----:B------:R-:W-:Y:S02]  /*0030*/  PRMT R91, RZ, 0x7610, R91 ;  /* 0x00007610ff5b7816 */ /* 0x000fe4000000005b */
[----:B------:R-:W-:Y:S01]  /*0040*/  ELECT P5, URZ, PT ;  /* 0x0000000000ff782f */ /* 0x000fe200038a0000 */
[----:B------:R-:W4:Y:S01]  /*0050*/  LDCU.64 UR46, c[0x0][0x358] ;  /* 0x00006b00ff2e77ac */ /* 0x000f220008000a00 */
[----:B---3--:R-:W-:-:S04]  /*0060*/  UISETP.NE.U32.AND UP0, UPT, UR4, URZ, UPT ;  /* 0x000000ff0400728c */ /* 0x008fc8000bf05070 */
[----:B------:R-:W-:Y:S01]  /*0070*/  UISETP.NE.AND.EX UP0, UPT, UR5, URZ, UPT, UP0 ;  /* 0x000000ff0500728c */ /* 0x000fe2000bf05300 */
[----:B--2---:R-:W-:-:S05]  /*0080*/  SHF.R.U32.HI R96, RZ, 0x5, R103 ;  /* 0x00000005ff607819 */ /* 0x004fca0000011667 */
[----:B------:R-:W2:Y:S02]  /*0090*/  SHFL.IDX PT, R0, R96, RZ, 0x1f ;  /* 0x00001fff60007589 */ /* 0x000ea400000e0000 */
[----:B--2---:R-:W-:Y:S01]  /*00a0*/  R2UR UR8, R0 ;  /* 0x00000000000872ca */ /* 0x004fe200000e0000 */
[----:B-1--4-:R-:W-:-:S14]  /*00b0*/  BRA.U UP0, `(.L_x_0) ;  /* 0x00000001002c7547 */ /* 0x012fdc000b800000 */
[----:B------:R-:W1:Y:S02]  /*00c0*/  LDCU.64 UR6, c[0x0][0x888] ;  /* 0x00011100ff0677ac */ /* 0x000e640008000a00 */
[----:B-1----:R-:W-:-:S04]  /*00d0*/  UISETP.NE.U32.AND UP0, UPT, UR6, URZ, UPT ;  /* 0x000000ff0600728c */ /* 0x002fc8000bf05070 */
[----:B------:R-:W-:-:S09]  /*00e0*/  UISETP.NE.AND.EX UP0, UPT, UR7, URZ, UPT, UP0 ;  /* 0x000000ff0700728c */ /* 0x000fd2000bf05300 */
[----:B------:R-:W-:Y:S05]  /*00f0*/  BRA.U !UP0, `(.L_x_1) ;  /* 0x0000000108107547 */ /* 0x000fea000b800000 */
[----:B------:R-:W1:Y:S02]  /*0100*/  LDC.64 R50, c[0x0][0x888] ;  /* 0x00022200ff327b82 */ /* 0x000e640000000a00 */
[----:B-1----:R1:W5:Y:S01]  /*0110*/  LDG.E R50, desc[UR46][R50.64] ;  /* 0x0000002e32327981 */ /* 0x002362000c1e1900 */
[----:B------:R-:W-:Y:S01]  /*0120*/  HFMA2 R91, -RZ, RZ, 0, 5.9604644775390625e-08 ;  /* 0x00000001ff5b7431 */ /* 0x000fe200000001ff */
[----:B------:R-:W-:Y:S05]  /*0130*/  BRA `(.L_x_0) ;  /* 0x00000000000c7947 */ /* 0x000fea0003800000 */
.L_x_1:
[----:B------:R-:W1:Y:S01]  /*0140*/  LDCU UR6, c[0x0][0x880] ;  /* 0x00011000ff0677ac */ /* 0x000e620008000800 */
[----:B------:R-:W-:Y:S01]  /*0150*/  HFMA2 R91, -RZ, RZ, 0, 5.9604644775390625e-08 ;  /* 0x00000001ff5b7431 */ /* 0x000fe200000001ff */
[----:B-1----:R-:W-:-:S07]  /*0160*/  MOV R50, UR6 ;  /* 0x0000000600327c02 */ /* 0x002fce0008000f00 */
.L_x_0:
[----:B------:R-:W2:Y:S02]  /*0170*/  LDCU.64 UR6, c[0x0][0x8b0] ;  /* 0x00011600ff0677ac */ /* 0x000ea40008000a00 */
[----:B--2---:R-:W-:-:S04]  /*0180*/  UISETP.NE.U32.AND UP0, UPT, UR6, URZ, UPT ;  /* 0x000000ff0600728c */ /* 0x004fc8000bf05070 */
[----:B------:R-:W-:-:S09]  /*0190*/  UISETP.NE.AND.EX UP0, UPT, UR7, URZ, UPT, UP0 ;  /* 0x000000ff0700728c */ /* 0x000fd2000bf05300 */
[----:B------:R-:W-:Y:S05]  /*01a0*/  BRA.U UP0, `(.L_x_2) ;  /* 0x0000000100247547 */ /* 0x000fea000b800000 */
[----:B------:R-:W2:Y:S02]  /*01b0*/  LDCU.64 UR6, c[0x0][0x8a8] ;  /* 0x00011500ff0677ac */ /* 0x000ea40008000a00 */
[----:B--2---:R-:W-:-:S04]  /*01c0*/  UISETP.NE.U32.AND UP0, UPT, UR6, URZ, UPT ;  /* 0x000000ff0600728c */ /* 0x004fc8000bf05070 */
[----:B------:R-:W-:-:S09]  /*01d0*/  UISETP.NE.AND.EX UP0, UPT, UR7, URZ, UPT, UP0 ;  /* 0x000000ff0700728c */ /* 0x000fd2000bf05300 */
[----:B------:R-:W-:Y:S05]  /*01e0*/  BRA.U !UP0, `(.L_x_3) ;  /* 0x00000001080c7547 */ /* 0x000fea000b800000 */
[----:B------:R-:W2:Y:S02]  /*01f0*/  LDC.64 R2, c[0x0][0x8a8] ;  /* 0x00022a00ff027b82 */ /* 0x000ea40000000a00 */
[----:B--2---:R2:W5:Y:S01]  /*0200*/  LDG.E R47, desc[UR46][R2.64] ;  /* 0x0000002e022f7981 */ /* 0x004562000c1e1900 */
[----:B------:R-:W-:Y:S05]  /*0210*/  BRA `(.L_x_2) ;  /* 0x0000000000087947 */ /* 0x000fea0003800000 */
.L_x_3:
[----:B------:R-:W2:Y:S02]  /*0220*/  LDCU UR6, c[0x0][0x8a0] ;  /* 0x00011400ff0677ac */ /* 0x000ea40008000800 */
[----:B--2---:R-:W-:Y:S02]  /*0230*/  MOV R47, UR6 ;  /* 0x00000006002f7c02 */ /* 0x004fe40008000f00 */
.L_x_2:
[----:B------:R-:W-:Y:S01]  /*0240*/  IMAD.U32 R0, RZ, RZ, UR8 ;  /* 0x00000008ff007e24 */ /* 0x000fe2000f8e00ff */
[----:B------:R-:W-:Y:S04]  /*0250*/  BSSY.RECONVERGENT B0, `(.L_x_4) ;  /* 0x000000c000007945 */ /* 0x000fe80003800200 */
[C---:B------:R-:W-:Y:S02]  /*0260*/  ISETP.NE.OR P1, PT, R0.reuse, 0x1, !P5 ;  /* 0x000000010000780c */ /* 0x040fe40006f25670 */
[----:B------:R-:W-:-:S11]  /*0270*/  ISETP.NE.OR P0, PT, R0, 0x3, !P5 ;  /* 0x000000030000780c */ /* 0x000fd60006f05670 */
[----:B------:R-:W-:Y:S05]  /*0280*/  @P1 BRA `(.L_x_5) ;  /* 0x0000000000201947 */ /* 0x000fea0003800000 */
[----:B------:R-:W3:Y:S02]  /*0290*/  LDCU.64 UR6, c[0x0][0x348] ;  /* 0x00006900ff0677ac */ /* 0x000ee40008000a00 */
[----:B---3--:R-:W-:Y:S02]  /*02a0*/  UIADD3 UR10, UP1, UPT, UR6, 0x80, URZ ;  /* 0x00000080060a7890 */ /* 0x008fe4000ff3e0ff */
[----:B------:R-:W-:Y:S02]  /*02b0*/  UIADD3 UR6, UP0, UPT, UR6, 0x180, URZ ;  /* 0x0000018006067890 */ /* 0x000fe4000ff1e0ff */
[----:B------:R-:W-:Y:S02]  /*02c0*/  UIADD3.X UR11, UPT, UPT, URZ, UR7, URZ, UP1, !UPT ;  /* 0x00000007ff0b7290 */ /* 0x000fe40008ffe4ff */
[----:B------:R-:W-:-:S07]  /*02d0*/  UIADD3.X UR7, UPT, UPT, URZ, UR7, URZ, UP0, !UPT ;  /* 0x00000007ff077290 */ /* 0x000fce00087fe4ff */
[----:B------:R3:W-:Y:S02]  /*02e0*/  UTMACCTL.PF [UR10] ;  /* 0x000000000a0079b9 */ /* 0x0007e40008040000 */
[----:B------:R3:W-:Y:S02]  /*02f0*/  UTMACCTL.PF [UR6] ;  /* 0x00000000060079b9 */ /* 0x0007e40008040000 */
[----:B---3--:R-:W-:Y:S01]  /*0300*/  NOP ;  /* 0x0000000000007918 */ /* 0x008fe20000000000 */
.L_x_5:
[----:B------:R-:W-:Y:S05]  /*0310*/  BSYNC.RECONVERGENT B0 ;  /* 0x0000000000007941 */ /* 0x000fea0003800200 */
.L_x_4:
[----:B------:R-:W-:Y:S04]  /*0320*/  BSSY.RECONVERGENT B0, `(.L_x_6) ;  /* 0x000000a000007945 */ /* 0x000fe80003800200 */
        /* <DEDUP_REMOVED lines=9> */
.L_x_7:
[----:B------:R-:W-:Y:S05]  /*03c0*/  BSYNC.RECONVERGENT B0 ;  /* 0x0000000000007941 */ /* 0x000fea0003800200 */
.L_x_6:
[----:B------:R-:W3:Y:S01]  /*03d0*/  LDCU.64 UR6, c[0x0][0x888] ;  /* 0x00011100ff0677ac */ /* 0x000ee20008000a00 */
[----:B------:R-:W-:Y:S02]  /*03e0*/  UISETP.EQ.U32.AND UP1, UPT, UR4, URZ, UPT ;  /* 0x000000ff0400728c */ /* 0x000fe4000bf22070 */
[----:B------:R-:W-:Y:S02]  /*03f0*/  UPLOP3.LUT UP2, UPT, UPT, UPT, UPT, 0x80, 0x8 ;  /* 0x000000000008789c */ /* 0x000fe40003f4f070 */
[----:B---3--:R-:W-:-:S04]  /*0400*/  UISETP.NE.U32.AND UP0, UPT, UR6, URZ, UPT ;  /* 0x000000ff0600728c */ /* 0x008fc8000bf05070 */
[----:B------:R-:W-:-:S04]  /*0410*/  UISETP.NE.AND.EX UP0, UPT, UR7, URZ, UPT, UP0 ;  /* 0x000000ff0700728c */ /* 0x000fc8000bf05300 */
[----:B------:R-:W-:-:S04]  /*0420*/  UISETP.EQ.OR.EX UP3, UPT, UR5, URZ, !UP0, UP1 ;  /* 0x000000ff0500728c */ /* 0x000fc8000c762710 */
[----:B------:R-:W-:-:S05]  /*0430*/  UP2UR UR50, UPR, URZ, 0x8 ;  /* 0x00000008ff327883 */ /* 0x000fca0008000000 */
[----:B------:R-:W-:Y:S07]  /*0440*/  BRA.U !UP3, `(.L_x_8) ;  /* 0x000000010b207547 */ /* 0x000fee000b800000 */
[----:B-----5:R-:W-:Y:S01]  /*0450*/  R2UR UR6, R50 ;  /* 0x00000000320672ca */ /* 0x020fe200000e0000 */
[----:B------:R-:W-:Y:S02]  /*0460*/  UISETP.NE.U32.AND UP2, UPT, UR4, URZ, UPT ;  /* 0x000000ff0400728c */ /* 0x000fe4000bf45070 */
[----:B------:R-:W-:Y:S02]  /*0470*/  USEL UR4, URZ, 0xffffffff, UP0 ;  /* 0xffffffffff047887 */ /* 0x000fe40008000000 */
[----:B------:R-:W-:-:S08]  /*0480*/  UISETP.NE.AND.EX UP2, UPT, UR5, URZ, UPT, UP2 ;  /* 0x000000ff0500728c */ /* 0x000fd0000bf45320 */
[----:B------:R-:W-:-:S04]  /*0490*/  UISETP.NE.AND UP1, UPT, UR6, URZ, UPT ;  /* 0x000000ff0600728c */ /* 0x000fc8000bf25270 */
[----:B------:R-:W-:-:S04]  /*04a0*/  @!UP2 USEL UR4, URZ, 0xffffffff, UP1 ;  /* 0xffffffffff04a887 */ /* 0x000fc80008800000 */
[----:B------:R-:W-:-:S04]  /*04b0*/  ULOP3.LUT UR4, UR4, 0x1, URZ, 0xc0, !UPT ;  /* 0x0000000104047892 */ /* 0x000fc8000f8ec0ff */
[----:B------:R-:W-:-:S11]  /*04c0*/  UISETP.NE.U32.AND UP2, UPT, UR4, 0x1, UPT ;  /* 0x000000010400788c */ /* 0x000fd6000bf45070 */
.L_x_8:
[----:B--2---:R-:W2:Y:S01]  /*04d0*/  SHFL.IDX PT, R2, R96, RZ, 0x1f ;  /* 0x00001fff60027589 */ /* 0x004ea200000e0000 */
[----:B------:R-:W-:-:S04]  /*04e0*/  UISETP.NE.AND UP1, UPT, UR8, 0x2, UPT ;  /* 0x000000020800788c */ /* 0x000fc8000bf25270 */
[----:B------:R-:W-:Y:S01]  /*04f0*/  USEL UR6, URZ, 0x1, UP1 ;  /* 0x00000001ff067887 */ /* 0x000fe20008800000 */
[----:B--2---:R-:W-:-:S13]  /*0500*/  ISETP.NE.AND P0, PT, R2, RZ, PT ;  /* 0x000000ff0200720c */ /* 0x004fda0003f05270 */
[----:B------:R-:W-:Y:S05]  /*0510*/  @P0 BRA `(.L_x_9) ;  /* 0x0000000000400947 */ /* 0x000fea0003800000 */
[----:B------:R-:W2:Y:S01]  /*0520*/  S2UR UR5, SR_CgaCtaId ;  /* 0x00000000000579c3 */ /* 0x000ea20000008800 */
[----:B------:R-:W-:Y:S01]  /*0530*/  UMOV UR7, 0x400 ;  /* 0x0000040000077882 */ /* 0x000fe20000000000 */
[----:B------:R-:W-:Y:S01]  /*0540*/  UMOV UR4, 0x1 ;  /* 0x0000000100047882 */ /* 0x000fe20000000000 */
[----:B------:R-:W-:Y:S01]  /*0550*/  ELECT P0, URZ, PT ;  /* 0x0000000000ff782f */ /* 0x000fe20003800000 */
[----:B------:R-:W-:-:S04]  /*0560*/  UIADD3 UR10, UPT, UPT, -UR4, 0x100000, URZ ;  /* 0x00100000040a7890 */ /* 0x000fc8000fffe1ff */
[----:B------:R-:W-:Y:S02]  /*0570*/  USHF.L.U32 UR11, UR10, 0xb, URZ ;  /* 0x0000000b0a0b7899 */ /* 0x000fe400080006ff */
[----:B------:R-:W-:Y:S02]  /*0580*/  USHF.L.U32 UR10, UR10, 0x1, URZ ;  /* 0x000000010a0a7899 */ /* 0x000fe400080006ff */
[----:B--2---:R-:W-:Y:S01]  /*0590*/  ULEA UR5, UR5, UR7, 0x18 ;  /* 0x0000000705057291 */ /* 0x004fe2000f8ec0ff */
[----:B------:R-:W2:Y:S11]  /*05a0*/  FENCE.VIEW.ASYNC.S ;  /* 0x00000000000073c6 */ /* 0x000eb60000000000 */
[----:B--2---:R2:W3:Y:S01]  /*05b0*/  SYNCS.EXCH.64 URZ, [UR5], UR10 ;  /* 0x0000000a05ff75b2 */ /* 0x0044e20008000100 */
[----:B------:R2:W4:Y:S01]  /*05c0*/  SYNCS.EXCH.64 URZ, [UR5+0x18], UR10 ;  /* 0x0000180a05ff75b2 */ /* 0x0005220008000100 */
[----:B------:R2:W1:Y:S01]  /*05d0*/  SYNCS.EXCH.64 URZ, [UR5+0x8], UR10 ;  /* 0x0000080a05ff75b2 */ /* 0x0004620008000100 */
[----:B------:R2:W1:Y:S01]  /*05e0*/  SYNCS.EXCH.64 URZ, [UR5+0x20], UR10 ;  /* 0x0000200a05ff75b2 */ /* 0x0004620008000100 */
[----:B------:R2:W1:Y:S01]  /*05f0*/  SYNCS.EXCH.64 URZ, [UR5+0x10], UR10 ;  /* 0x0000100a05ff75b2 */ /* 0x0004620008000100 */
[----:B------:R2:W1:Y:S01]  /*0600*/  SYNCS.EXCH.64 URZ, [UR5+0x28], UR10 ;  /* 0x0000280a05ff75b2 */ /* 0x0004620008000100 */
[----:B------:R-:W-:Y:S01]  /*0610*/  NOP ;  /* 0x0000000000007918 */ /* 0x000fe20000000000 */
.L_x_9:
[----:B------:R-:W2:Y:S01]  /*0620*/  SHFL.IDX PT, R2, R96, RZ, 0x1f ;  /* 0x00001fff60027589 */ /* 0x000ea200000e0000 */
[----:B------:R-:W-:Y:S01]  /*0630*/  NOP ;  /* 0x0000000000007918 */ /* 0x000fe20000000000 */
[----:B--2---:R-:W-:-:S13]  /*0640*/  ISETP.NE.AND P0, PT, R2, 0x1, PT ;  /* 0x000000010200780c */ /* 0x004fda0003f05270 */
[----:B------:R-:W-:Y:S05]  /*0650*/  @P0 BRA `(.L_x_10) ;  /* 0x0000000000580947 */ /* 0x000fea0003800000 */
[----:B------:R-:W2:Y:S01]  /*0660*/  S2UR UR7, SR_CgaCtaId ;  /* 0x00000000000779c3 */ /* 0x000ea20000008800 */
[----:B------:R-:W-:Y:S01]  /*0670*/  UMOV UR9, 0x400 ;  /* 0x0000040000097882 */ /* 0x000fe20000000000 */
[----:B------:R-:W-:Y:S01]  /*0680*/  UMOV UR5, 0x20 ;  /* 0x0000002000057882 */ /* 0x000fe20000000000 */
[----:B------:R-:W-:Y:S01]  /*0690*/  UMOV UR4, 0x80 ;  /* 0x0000008000047882 */ /* 0x000fe20000000000 */
[----:B------:R-:W-:-:S04]  /*06a0*/  UIADD3 UR10, UPT, UPT, -UR5, 0x100000, URZ ;  /* 0x00100000050a7890 */ /* 0x000fc8000fffe1ff */
[----:B------:R-:W-:Y:S02]  /*06b0*/  USHF.L.U32 UR11, UR10, 0xb, URZ ;  /* 0x0000000b0a0b7899 */ /* 0x000fe400080006ff */
[----:B------:R-:W-:Y:S02]  /*06c0*/  USHF.L.U32 UR10, UR10, 0x1, URZ ;  /* 0x000000010a0a7899 */ /* 0x000fe400080006ff */
[----:B------:R-:W-:-:S04]  /*06d0*/  UIADD3 UR4, UPT, UPT, -UR4, 0x100000, URZ ;  /* 0x0010000004047890 */ /* 0x000fc8000fffe1ff */
[----:B------:R-:W-:Y:S02]  /*06e0*/  USHF.L.U32 UR5, UR4, 0xb, URZ ;  /* 0x0000000b04057899 */ /* 0x000fe400080006ff */
[----:B------:R-:W-:Y:S01]  /*06f0*/  USHF.L.U32 UR4, UR4, 0x1, URZ ;  /* 0x0000000104047899 */ /* 0x000fe200080006ff */
[----:B------:R-:W-:Y:S01]  /*0700*/  ELECT P0, URZ, PT ;  /* 0x0000000000ff782f */ /* 0x000fe20003800000 */
[----:B--2---:R-:W-:Y:S01]  /*0710*/  ULEA UR7, UR7, UR9, 0x18 ;  /* 0x0000000907077291 */ /* 0x004fe2000f8ec0ff */
[----:B------:R-:W2:Y:S11]  /*0720*/  FENCE.VIEW.ASYNC.S ;  /* 0x00000000000073c6 */ /* 0x000eb60000000000 */
[----:B--2---:R2:W1:Y:S01]  /*0730*/  SYNCS.EXCH.64 URZ, [UR7+0x30], UR10 ;  /* 0x0000300a07ff75b2 */ /* 0x0044620008000100 */
[----:B------:R2:W1:Y:S01]  /*0740*/  SYNCS.EXCH.64 URZ, [UR7+0x50], UR4 ;  /* 0x0000500407ff75b2 */ /* 0x0004620008000100 */
[----:B------:R2:W1:Y:S01]  /*0750*/  SYNCS.EXCH.64 URZ, [UR7+0x38], UR10 ;  /* 0x0000380a07ff75b2 */ /* 0x0004620008000100 */
[----:B------:R2:W1:Y:S01]  /*0760*/  SYNCS.EXCH.64 URZ, [UR7+0x58], UR4 ;  /* 0x0000580407ff75b2 */ /* 0x0004620008000100 */
[----:B------:R2:W1:Y:S01]  /*0770*/  SYNCS.EXCH.64 URZ, [UR7+0x40], UR10 ;  /* 0x0000400a07ff75b2 */ /* 0x0004620008000100 */
[----:B------:R2:W1:Y:S01]  /*0780*/  SYNCS.EXCH.64 URZ, [UR7+0x60], UR4 ;  /* 0x0000600407ff75b2 */ /* 0x0004620008000100 */
[----:B------:R2:W1:Y:S01]  /*0790*/  SYNCS.EXCH.64 URZ, [UR7+0x48], UR10 ;  /* 0x0000480a07ff75b2 */ /* 0x0004620008000100 */
[----:B------:R2:W1:Y:S01]  /*07a0*/  SYNCS.EXCH.64 URZ, [UR7+0x68], UR4 ;  /* 0x0000680407ff75b2 */ /* 0x0004620008000100 */
[----:B------:R-:W-:Y:S01]  /*07b0*/  NOP ;  /* 0x0000000000007918 */ /* 0x000fe20000000000 */
.L_x_10:
[----:B------:R-:W3:Y:S01]  /*07c0*/  SHFL.IDX PT, R2, R96, RZ, 0x1f ;  /* 0x00001fff60027589 */ /* 0x000ee200000e0000 */
[----:B------:R-:W-:Y:S01]  /*07d0*/  NOP ;  /* 0x0000000000007918 */ /* 0x000fe20000000000 */
[----:B---3--:R-:W-:-:S13]  /*07e0*/  ISETP.NE.AND P0, PT, R2, 0x3, PT ;  /* 0x000000030200780c */ /* 0x008fda0003f05270 */
[----:B------:R-:W-:Y:S05]  /*07f0*/  @P0 BRA `(.L_x_11) ;  /* 0x0000000000300947 */ /* 0x000fea0003800000 */
[----:B--2---:R-:W2:Y:S01]  /*0800*/  S2UR UR5, SR_CgaCtaId ;  /* 0x00000000000579c3 */ /* 0x004ea20000008800 */
        /* <DEDUP_REMOVED lines=8> */
[----:B--2---:R3:W2:Y:S01]  /*0890*/  SYNCS.EXCH.64 URZ, [UR5+0x70], UR10 ;  /* 0x0000700a05ff75b2 */ /* 0x0046a20008000100 */
[----:B------:R3:W1:Y:S02]  /*08a0*/  SYNCS.EXCH.64 URZ, [UR5+0x78], UR10 ;  /* 0x0000780a05ff75b2 */ /* 0x0006640008000100 */
[----:B---3--:R-:W-:Y:S01]  /*08b0*/  NOP ;  /* 0x0000000000007918 */ /* 0x008fe20000000000 */
.L_x_11:
[----:B------:R-:W3:Y:S01]  /*08c0*/  SHFL.IDX PT, R2, R96, RZ, 0x1f ;  /* 0x00001fff60027589 */ /* 0x000ee200000e0000 */
[----:B------:R-:W-:Y:S01]  /*08d0*/  NOP ;  /* 0x0000000000007918 */ /* 0x000fe20000000000 */
[----:B---3--:R-:W-:-:S13]  /*08e0*/  ISETP.NE.AND P0, PT, R2, 0x4, PT ;  /* 0x000000040200780c */ /* 0x008fda0003f05270 */
[----:B------:R-:W-:Y:S05]  /*08f0*/  @P0 BRA `(.L_x_12) ;  /* 0x00000000004c0947 */ /* 0x000fea0003800000 */
[----:B--2---:R-:W2:Y:S01]  /*0900*/  S2UR UR5, SR_CgaCtaId ;  /* 0x00000000000579c3 */ /* 0x004ea20000008800 */
[----:B------:R-:W-:Y:S01]  /*0910*/  UMOV UR9, 0x100 ;  /* 0x0000010000097882 */ /* 0x000fe20000000000 */
[----:B------:R-:W-:Y:S01]  /*0920*/  UMOV UR7, 0x400 ;  /* 0x0000040000077882 */ /* 0x000fe20000000000 */
[----:B------:R-:W-:Y:S01]  /*0930*/  USEL UR9, UR9, 0xe0, UP2 ;  /* 0x000000e009097887 */ /* 0x000fe20009000000 */
[----:B------:R-:W-:Y:S01]  /*0940*/  UMOV UR4, 0x1 ;  /* 0x0000000100047882 */ /* 0x000fe20000000000 */
[----:B------:R-:W-:Y:S01]  /*0950*/  ELECT P0, URZ, PT ;  /* 0x0000000000ff782f */ /* 0x000fe20003800000 */
[----:B------:R-:W-:-:S04]  /*0960*/  UIADD3 UR10, UPT, UPT, -UR4, 0x100000, URZ ;  /* 0x00100000040a7890 */ /* 0x000fc8000fffe1ff */
[----:B------:R-:W-:Y:S02]  /*0970*/  USHF.L.U32 UR11, UR10, 0xb, URZ ;  /* 0x0000000b0a0b7899 */ /* 0x000fe400080006ff */
[----:B------:R-:W-:Y:S02]  /*0980*/  USHF.L.U32 UR10, UR10, 0x1, URZ ;  /* 0x000000010a0a7899 */ /* 0x000fe400080006ff */
[----:B------:R-:W-:-:S04]  /*0990*/  UIADD3 UR12, UPT, UPT, -UR9, 0x100000, URZ ;  /* 0x00100000090c7890 */ /* 0x000fc8000fffe1ff */
[----:B------:R-:W-:Y:S02]  /*09a0*/  USHF.L.U32 UR13, UR12, 0xb, URZ ;  /* 0x0000000b0c0d7899 */ /* 0x000fe400080006ff */
[----:B------:R-:W-:Y:S02]  /*09b0*/  USHF.L.U32 UR12, UR12, 0x1, URZ ;  /* 0x000000010c0c7899 */ /* 0x000fe400080006ff */
[----:B--2---:R-:W-:Y:S01]  /*09c0*/  ULEA UR5, UR5, UR7, 0x18 ;  /* 0x0000000705057291 */ /* 0x004fe2000f8ec0ff */
[----:B------:R-:W2:Y:S11]  /*09d0*/  FENCE.VIEW.ASYNC.S ;  /* 0x00000000000073c6 */ /* 0x000eb60000000000 */
[----:B--2---:R3:W2:Y:S01]  /*09e0*/  SYNCS.EXCH.64 URZ, [UR5+0x80], UR10 ;  /* 0x0000800a05ff75b2 */ /* 0x0046a20008000100 */
[----:B------:R3:W1:Y:S01]  /*09f0*/  SYNCS.EXCH.64 URZ, [UR5+0x90], UR12 ;  /* 0x0000900c05ff75b2 */ /* 0x0006620008000100 */
[----:B------:R3:W1:Y:S01]  /*0a00*/  SYNCS.EXCH.64 URZ, [UR5+0x88], UR10 ;  /* 0x0000880a05ff75b2 */ /* 0x0006620008000100 */
[----:B------:R3:W1:Y:S02]  /*0a10*/  SYNCS.EXCH.64 URZ, [UR5+0x98], UR12 ;  /* 0x0000980c05ff75b2 */ /* 0x0006640008000100 */
[----:B---3--:R-:W-:Y:S01]  /*0a20*/  NOP ;  /* 0x0000000000007918 */ /* 0x008fe20000000000 */
.L_x_12:
[----:B------:R-:W3:Y:S01]  /*0a30*/  SHFL.IDX PT, R2, R96, RZ, 0x1f ;  /* 0x00001fff60027589 */ /* 0x000ee200000e0000 */
[----:B------:R-:W-:Y:S01]  /*0a40*/  NOP ;  /* 0x0000000000007918 */ /* 0x000fe20000000000 */
[----:B---3--:R-:W-:-:S13]  /*0a50*/  ISETP.NE.AND P0, PT, R2, 0x5, PT ;  /* 0x000000050200780c */ /* 0x008fda0003f05270 */
[----:B------:R-:W-:Y:S05]  /*0a60*/  @P0 BRA `(.L_x_13) ;  /* 0x0000000000580947 */ /* 0x000fea0003800000 */
[----:B--2---:R-:W2:Y:S01]  /*0a70*/  S2UR UR7, SR_CgaCtaId ;  /* 0x00000000000779c3 */ /* 0x004ea20000008800 */
        /* <DEDUP_REMOVED lines=12> */
[----:B--2---:R3:W2:Y:S01]  /*0b40*/  SYNCS.EXCH.64 URZ, [UR7+0xa0], UR10 ;  /* 0x0000a00a07ff75b2 */ /* 0x0046a20008000100 */
[----:B------:R3:W1:Y:S01]  /*0b50*/  SYNCS.EXCH.64 URZ, [UR7+0xc0], UR4 ;  /* 0x0000c00407ff75b2 */ /* 0x0006620008000100 */
[----:B------:R3:W1:Y:S01]  /*0b60*/  SYNCS.EXCH.64 URZ, [UR7+0xa8], UR10 ;  /* 0x0000a80a07ff75b2 */ /* 0x0006620008000100 */
[----:B------:R3:W1:Y:S01]  /*0b70*/  SYNCS.EXCH.64 URZ, [UR7+0xc8], UR4 ;  /* 0x0000c80407ff75b2 */ /* 0x0006620008000100 */
[----:B------:R3:W1:Y:S01]  /*0b80*/  SYNCS.EXCH.64 URZ, [UR7+0xb0], UR10 ;  /* 0x0000b00a07ff75b2 */ /* 0x0006620008000100 */
[----:B------:R3:W1:Y:S01]  /*0b90*/  SYNCS.EXCH.64 URZ, [UR7+0xd0], UR4 ;  /* 0x0000d00407ff75b2 */ /* 0x0006620008000100 */
[----:B------:R3:W1:Y:S01]  /*0ba0*/  SYNCS.EXCH.64 URZ, [UR7+0xb8], UR10 ;  /* 0x0000b80a07ff75b2 */ /* 0x0006620008000100 */
[----:B------:R3:W1:Y:S02]  /*0bb0*/  SYNCS.EXCH.64 URZ, [UR7+0xd8], UR4 ;  /* 0x0000d80407ff75b2 */ /* 0x0006640008000100 */
[----:B---3--:R-:W-:Y:S01]  /*0bc0*/  NOP ;  /* 0x0000000000007918 */ /* 0x008fe20000000000 */
.L_x_13:
        /* <DEDUP_REMOVED lines=18> */
.L_x_14:
[----:B--2---:R-:W2:Y:S01]  /*0cf0*/  S2UR UR5, SR_CTAID.X ;  /* 0x00000000000579c3 */ /* 0x004ea20000002500 */
[----:B------:R-:W-:-:S05]  /*0d00*/  CS2R.32 R90, SR_CgaSize ;  /* 0x00000000005a7805 */ /* 0x000fca0000008a00 */
[----:B------:R-:W-:-:S05]  /*0d10*/  IMAD R90, R90, -0xa0, RZ ;  /* 0xffffff605a5a7824 */ /* 0x000fca00078e02ff */
[----:B------:R-:W-:-:S14]  /*0d20*/  R2UR UR9, R90 ;  /* 0x000000005a0972ca */ /* 0x000fdc00000e0000 */
[----:B------:R-:W3:Y:S01]  /*0d30*/  LDCU UR9, c[0x0][UR9+0x2b0] ;  /* 0x00005600090977ac */ /* 0x000ee20008000800 */
[----:B------:R-:W-:Y:S01]  /*0d40*/  NOP ;  /* 0x0000000000007918 */ /* 0x000fe20000000000 */
[----:B------:R-:W-:-:S05]  /*0d50*/  CS2R.32 R90, SR_CgaSize ;  /* 0x00000000005a7805 */ /* 0x000fca0000008a00 */
[----:B------:R-:W-:-:S05]  /*0d60*/  IMAD R90, R90, -0xa0, RZ ;  /* 0xffffff605a5a7824 */ /* 0x000fca00078e02ff */
[----:B------:R-:W-:-:S14]  /*0d70*/  R2UR UR7, R90 ;  /* 0x000000005a0772ca */ /* 0x000fdc00000e0000 */
[----:B------:R-:W4:Y:S01]  /*0d80*/  LDCU UR7, c[0x0][UR7+0x2b4] ;  /* 0x00005680070777ac */ /* 0x000f220008000800 */
[----:B------:R-:W1:Y:S08]  /*0d90*/  S2UR UR4, SR_CTAID.Y ;  /* 0x00000000000479c3 */ /* 0x000e700000002600 */
[----:B------:R-:W4:Y:S01]  /*0da0*/  LDC R9, c[0x0][0xb24] ;  /* 0x0002c900ff097b82 */ /* 0x000f220000000800 */
[----:B--2---:R-:W-:-:S02]  /*0db0*/  I2FP.F32.U32 R5, UR5 ;  /* 0x0000000500057c45 */ /* 0x004fc40008201000 */
[----:B------:R-:W-:-:S05]  /*0dc0*/  CS2R.32 R3, SR_CgaSize ;  /* 0x0000000000037805 */ /* 0x000fca0000008a00 */
[----:B------:R-:W-:-:S06]  /*0dd0*/  IMAD R3, R3, -0xa0, RZ ;  /* 0xffffff6003037824 */ /* 0x000fcc00078e02ff */
[----:B------:R-:W2:Y:S01]  /*0de0*/  LDC R3, c[0x0][R3+0x2a0] ;  /* 0x0000a80003037b82 */ /* 0x000ea20000000800 */
[----:B------:R-:W-:Y:S01]  /*0df0*/  MOV R21, UR5 ;  /* 0x0000000500157c02 */ /* 0x000fe20008000f00 */
[----:B---3--:R-:W-:Y:S01]  /*0e00*/  FMUL R5, R5, UR9 ;  /* 0x0000000905057c20 */ /* 0x008fe20008400000 */
[----:B-1----:R-:W-:Y:S02]  /*0e10*/  I2FP.F32.U32 R4, UR4 ;  /* 0x0000000400047c45 */ /* 0x002fe40008201000 */
[----:B------:R-:W-:-:S05]  /*0e20*/  CS2R.32 R2, SR_CgaSize ;  /* 0x0000000000027805 */ /* 0x000fca0000008a00 */
[----:B------:R-:W-:-:S06]  /*0e30*/  IMAD R2, R2, -0xa0, RZ ;  /* 0xffffff6002027824 */ /* 0x000fcc00078e02ff */
[----:B------:R-:W1:Y:S01]  /*0e40*/  LDC R2, c[0x0][R2+0x2a4] ;  /* 0x0000a90002027b82 */ /* 0x000e620000000800 */
[----:B------:R-:W3:Y:S01]  /*0e50*/  F2I.U32.TRUNC.NTZ R90, R5 ;  /* 0x00000005005a7305 */ /* 0x000ee2000020f000 */
[----:B------:R-:W-:Y:S01]  /*0e60*/  MOV R20, UR4 ;  /* 0x0000000400147c02 */ /* 0x000fe20008000f00 */
[----:B----4-:R-:W-:-:S05]  /*0e70*/  FMUL R4, R4, UR7 ;  /* 0x0000000704047c20 */ /* 0x010fca0008400000 */
[----:B------:R-:W-:Y:S01]  /*0e80*/  BAR.SYNC.DEFER_BLOCKING 0x0 ;  /* 0x0000000000007b1d */ /* 0x000fe20000010000 */
[----:B------:R-:W-:-:S05]  /*0e90*/  ISETP.GE.AND P0, PT, R9, 0x1, PT ;  /* 0x000000010900780c */ /* 0x000fca0003f06270 */
[----:B------:R-:W4:Y:S02]  /*0ea0*/  F2I.U32.TRUNC.NTZ R83, R4 ;  /* 0x0000000400537305 */ /* 0x000f24000020f000 */
[----:B------:R-:W1:Y:S01]  /*0eb0*/  S2UR UR36, SR_CTAID.Z ;  /* 0x00000000002479c3 */ /* 0x000e620000002700 */
[----:B---3--:R-:W-:-:S05]  /*0ec0*/  IADD3 R90, PT, PT, -R90, RZ, RZ ;  /* 0x000000ff5a5a7210 */ /* 0x008fca0007ffe1ff */
[----:B--2---:R-:W-:Y:S01]  /*0ed0*/  IMAD R90, R3, R90, UR5 ;  /* 0x00000005035a7e24 */ /* 0x004fe2000f8e025a */
[----:B----4-:R-:W-:-:S05]  /*0ee0*/  IADD3 R83, PT, PT, -R83, RZ, RZ ;  /* 0x000000ff53537210 */ /* 0x010fca0007ffe1ff */
[----:B-1----:R-:W-:Y:S01]  /*0ef0*/  IMAD R83, R2, R83, UR4 ;  /* 0x0000000402537e24 */ /* 0x002fe2000f8e0253 */
[----:B------:R-:W-:Y:S06]  /*0f00*/  @!P0 BRA `(.L_x_15) ;  /* 0x0000000000b88947 */ /* 0x000fec0003800000 */
[----:B------:R-:W1:Y:S01]  /*0f10*/  LDC.64 R4, c[0x0][0xb18] ;  /* 0x0002c600ff047b82 */ /* 0x000e620000000a00 */
[----:B------:R-:W-:-:S07]  /*0f20*/  ISETP.NE.AND P0, PT, R9, 0x1, PT ;  /* 0x000000010900780c */ /* 0x000fce0003f05270 */
[----:B------:R-:W2:Y:S08]  /*0f30*/  LDC R10, c[0x0][0xb0c] ;  /* 0x0002c300ff0a7b82 */ /* 0x000eb00000000800 */
[----:B------:R-:W3:Y:S08]  /*0f40*/  LDC R11, c[0x0][0x370] ;  /* 0x0000dc00ff0b7b82 */ /* 0x000ef00000000800 */
[----:B------:R-:W4:Y:S01]  /*0f50*/  LDC R12, c[0x0][0x374] ;  /* 0x0000dd00ff0c7b82 */ /* 0x000f220000000800 */
[----:B-1----:R-:W-:-:S07]  /*0f60*/  ISETP.NE.AND P1, PT, R4, 0x1, PT ;  /* 0x000000010400780c */ /* 0x002fce0003f25270 */
[----:B------:R-:W3:Y:S01]  /*0f70*/  LDC.64 R6, c[0x0][0xb10] ;  /* 0x0002c400ff067b82 */ /* 0x000ee20000000a00 */
[----:B--2---:R-:W-:-:S07]  /*0f80*/  ISETP.NE.AND P2, PT, R10, 0x1, PT ;  /* 0x000000010a00780c */ /* 0x004fce0003f45270 */
[----:B------:R-:W1:Y:S08]  /*0f90*/  LDC R8, c[0x0][0xb20] ;  /* 0x0002c800ff087b82 */ /* 0x000e700000000800 */
[----:B------:R-:W2:Y:S01]  /*0fa0*/  LDC.64 R2, c[0x0][0xb28] ;  /* 0x0002ca00ff027b82 */ /* 0x000ea20000000a00 */
[----:B----4-:R-:W-:-:S04]  /*0fb0*/  IMAD.HI.U32 R13, R12, R5, RZ ;  /* 0x000000050c0d7227 */ /* 0x010fc800078e00ff */
[----:B------:R-:W-:-:S04]  /*0fc0*/  IMAD.HI.U32 R5, R20, R5, RZ ;  /* 0x0000000514057227 */ /* 0x000fc800078e00ff */
[----:B---3--:R-:W-:-:S04]  /*0fd0*/  IMAD.HI.U32 R14, R11, R6, RZ ;  /* 0x000000060b0e7227 */ /* 0x008fc800078e00ff */
[C---:B------:R-:W-:Y:S01]  /*0fe0*/  IMAD.HI.U32 R16, R21.reuse, R6, RZ ;  /* 0x0000000615107227 */ /* 0x040fe200078e00ff */
[-C--:B------:R-:W-:Y:S02]  /*0ff0*/  @P2 SHF.R.U32.HI R11, RZ, R7.reuse, R14 ;  /* 0x00000007ff0b2219 */ /* 0x080fe4000001160e */
[-C--:B-1----:R-:W-:Y:S02]  /*1000*/  @P1 SHF.R.U32.HI R12, RZ, R8.reuse, R13 ;  /* 0x00000008ff0c1219 */ /* 0x082fe4000001160d */
[----:B------:R-:W-:Y:S02]  /*1010*/  SHF.R.U32.HI R5, RZ, R8, R5 ;  /* 0x00000008ff057219 */ /* 0x000fe40000011605 */
[----:B------:R-:W-:Y:S02]  /*1020*/  SHF.R.U32.HI R16, RZ, R7, R16 ;  /* 0x00000007ff107219 */ /* 0x000fe40000011610 */
[----:B------:R-:W-:Y:S01]  /*1030*/  SEL R5, R20, R5, !P1 ;  /* 0x0000000514057207 */ /* 0x000fe20004800000 */
[----:B--2---:R-:W-:Y:S01]  /*1040*/  IMAD.HI.U32 R14, R12, R2, RZ ;  /* 0x000000020c0e7227 */ /* 0x004fe200078e00ff */
[----:B------:R-:W-:-:S02]  /*1050*/  SEL R7, R21, R16, !P2 ;  /* 0x0000001015077207 */ /* 0x000fc40005000000 */
[----:B------:R-:W-:Y:S01]  /*1060*/  IADD3 R13, PT, PT, -R5, RZ, RZ ;  /* 0x000000ff050d7210 */ /* 0x000fe20007ffe1ff */
[----:B------:R-:W-:Y:S01]  /*1070*/  IMAD.HI.U32 R6, R11, R2, RZ ;  /* 0x000000020b067227 */ /* 0x000fe200078e00ff */
[----:B------:R-:W-:-:S03]  /*1080*/  @P0 SHF.R.U32.HI R12, RZ, R3, R14 ;  /* 0x00000003ff0c0219 */ /* 0x000fc6000001160e */
[----:B------:R-:W-:Y:S01]  /*1090*/  IMAD R13, R4, R13, R20 ;  /* 0x0000000d040d7224 */ /* 0x000fe200078e0214 */
[----:B------:R-:W-:Y:S01]  /*10a0*/  @P0 SHF.R.U32.HI R11, RZ, R3, R6 ;  /* 0x00000003ff0b0219 */ /* 0x000fe20000011606 */
[----:B------:R-:W-:-:S04]  /*10b0*/  IMAD R12, R12, R9, RZ ;  /* 0x000000090c0c7224 */ /* 0x000fc800078e02ff */
[----:B------:R-:W-:Y:S01]  /*10c0*/  IMAD R6, R11, R9, RZ ;  /* 0x000000090b067224 */ /* 0x000fe200078e02ff */
[----:B------:R-:W-:-:S04]  /*10d0*/  ISETP.GE.AND P1, PT, R5, R12, PT ;  /* 0x0000000c0500720c */ /* 0x000fc80003f26270 */
[----:B------:R-:W-:Y:S01]  /*10e0*/  ISETP.GE.OR P1, PT, R7, R6, P1 ;  /* 0x000000060700720c */ /* 0x000fe20000f26670 */
[----:B------:R-:W-:-:S05]  /*10f0*/  IMAD.HI.U32 R6, R5, R2, RZ ;  /* 0x0000000205067227 */ /* 0x000fca00078e00ff */
[----:B------:R-:W-:-:S04]  /*1100*/  SHF.R.U32.HI R6, RZ, R3, R6 ;  /* 0x00000003ff067219 */ /* 0x000fc80000011606 */
[----:B------:R-:W-:-:S03]  /*1110*/  SEL R6, R5, R6, !P0 ;  /* 0x0000000605067207 */ /* 0x000fc60004000000 */
[----:B------:R-:W-:Y:S01]  /*1120*/  @!P1 IMAD.HI.U32 R8, R7, R2, RZ ;  /* 0x0000000207089227 */ /* 0x000fe200078e00ff */
[----:B------:R-:W-:-:S04]  /*1130*/  IADD3 R2, PT, PT, -R6, RZ, RZ ;  /* 0x000000ff06027210 */ /* 0x000fc80007ffe1ff */
[----:B------:R-:W-:Y:S01]  /*1140*/  @!P1 SHF.R.U32.HI R8, RZ, R3, R8 ;  /* 0x00000003ff089219 */ /* 0x000fe20000011608 */
[----:B------:R-:W-:-:S03]  /*1150*/  IMAD R2, R9, R2, R5 ;  /* 0x0000000209027224 */ /* 0x000fc600078e0205 */
[----:B------:R-:W-:-:S05]  /*1160*/  @!P1 SEL R3, R7, R8, !P0 ;  /* 0x0000000807039207 */ /* 0x000fca0004000000 */
[--C-:B------:R-:W-:Y:S02]  /*1170*/  @!P1 IMAD.IADD R6, R6, 0x1, -R3.reuse ;  /* 0x0000000106069824 */ /* 0x100fe400078e0a03 */
[----:B------:R-:W-:Y:S01]  /*1180*/  @!P1 IMAD R3, R2, R11, R3 ;  /* 0x0000000b02039224 */ /* 0x000fe200078e0203 */
[----:B------:R-:W-:Y:S01]  /*1190*/  IADD3 R2, PT, PT, -R7, RZ, RZ ;  /* 0x000000ff07027210 */ /* 0x000fe20007ffe1ff */
[----:B------:R-:W-:Y:S02]  /*11a0*/  @!P1 IMAD R5, R6, R9, R7 ;  /* 0x0000000906059224 */ /* 0x000fe400078e0207 */
[----:B------:R-:W-:Y:S02]  /*11b0*/  @!P1 IMAD.MOV.U32 R7, RZ, RZ, R3 ;  /* 0x000000ffff079224 */ /* 0x000fe400078e0003 */
[----:B------:R-:W-:Y:S02]  /*11c0*/  IMAD R2, R10, R2, R21 ;  /* 0x000000020a027224 */ /* 0x000fe400078e0215 */
[----:B------:R-:W-:-:S02]  /*11d0*/  IMAD R20, R5, R4, R13 ;  /* 0x0000000405147224 */ /* 0x000fc400078e020d */
[----:B------:R-:W-:Y:S02]  /*11e0*/  IMAD R21, R7, R10, R2 ;  /* 0x0000000a07157224 */ /* 0x000fe400078e0202 */
.L_x_15:
[----:B------:R-:W1:Y:S01]  /*11f0*/  LDCU UR4, c[0x0][0xb30] ;  /* 0x00016600ff0477ac */ /* 0x000e620008000800 */
[----:B------:R-:W2:Y:S08]  /*1200*/  S2UR UR37, SR_CgaCtaId ;  /* 0x00000000002579c3 */ /* 0x000eb00000008800 */
[----:B------:R-:W3:Y:S01]  /*1210*/  LDC R40, c[0x0][0xb24] ;  /* 0x0002c900ff287b82 */ /* 0x000ee20000000800 */
[----:B-1----:R-:W-:-:S09]  /*1220*/  UISETP.NE.AND UP1, UPT, UR4, 0x1, UPT ;  /* 0x000000010400788c */ /* 0x002fd2000bf25270 */
[----:B--2---:R-:W-:Y:S05]  /*1230*/  BRA.U UP1, `(.L_x_16) ;  /* 0x0000000101407547 */ /* 0x004fea000b800000 */
[----:B------:R-:W1:Y:S08]  /*1240*/  LDC.64 R4, c[0x0][0xb10] ;  /* 0x0002c400ff047b82 */ /* 0x000e700000000a00 */
[----:B------:R-:W2:Y:S08]  /*1250*/  LDC.64 R2, c[0x0][0xb18] ;  /* 0x0002c600ff027b82 */ /* 0x000eb00000000a00 */
[----:B------:R-:W4:Y:S08]  /*1260*/  LDC R6, c[0x0][0xb20] ;  /* 0x0002c800ff067b82 */ /* 0x000f300000000800 */
[----:B------:R-:W3:Y:S01]  /*1270*/  LDC R8, c[0x0][0xb0c] ;  /* 0x0002c300ff087b82 */ /* 0x000ee20000000800 */
[----:B-1----:R-:W-:-:S05]  /*1280*/  IMAD.HI.U32 R4, R21, R4, RZ ;  /* 0x0000000415047227 */ /* 0x002fca00078e00ff */
[----:B------:R-:W-:Y:S01]  /*1290*/  SHF.R.U32.HI R4, RZ, R5, R4 ;  /* 0x00000005ff047219 */ /* 0x000fe20000011604 */
[----:B--2---:R-:W-:Y:S01]  /*12a0*/  IMAD.HI.U32 R3, R20, R3, RZ ;  /* 0x0000000314037227 */ /* 0x004fe200078e00ff */
[----:B------:R-:W-:-:S04]  /*12b0*/  ISETP.NE.AND P0, PT, R2, 0x1, PT ;  /* 0x000000010200780c */ /* 0x000fc80003f05270 */
[----:B----4-:R-:W-:-:S04]  /*12c0*/  SHF.R.U32.HI R3, RZ, R6, R3 ;  /* 0x00000006ff037219 */ /* 0x010fc80000011603 */
[----:B------:R-:W-:Y:S02]  /*12d0*/  SEL R3, R20, R3, !P0 ;  /* 0x0000000314037207 */ /* 0x000fe40004000000 */
[----:B---3--:R-:W-:-:S04]  /*12e0*/  ISETP.NE.AND P1, PT, R8, 0x1, PT ;  /* 0x000000010800780c */ /* 0x008fc80003f25270 */
[----:B------:R-:W-:-:S05]  /*12f0*/  SEL R4, R21, R4, !P1 ;  /* 0x0000000415047207 */ /* 0x000fca0004800000 */
[----:B------:R-:W-:Y:S02]  /*1300*/  IMAD.IADD R5, R3, 0x1, -R4 ;  /* 0x0000000103057824 */ /* 0x000fe400078e0a04 */
[----:B------:R-:W-:Y:S02]  /*1310*/  IMAD.IADD R3, R4, 0x1, -R3 ;  /* 0x0000000104037824 */ /* 0x000fe400078e0a03 */
[----:B------:R-:W-:Y:S02]  /*1320*/  IMAD R21, R5, R8, R21 ;  /* 0x0000000805157224 */ /* 0x000fe400078e0215 */
[----:B------:R-:W-:-:S07]  /*1330*/  IMAD R20, R3, R2, R20 ;  /* 0x0000000203147224 */ /* 0x000fce00078e0214 */
.L_x_16:
[----:B------:R-:W-:Y:S01]  /*1340*/  BAR.SYNC.DEFER_BLOCKING 0x0 ;  /* 0x0000000000007b1d */ /* 0x000fe20000010000 */
[----:B------:R-:W-:Y:S01]  /*1350*/  UISETP.NE.AND UP1, UPT, UR8, 0x2, UPT ;  /* 0x000000020800788c */ /* 0x000fe2000bf25270 */
[----:B------:R-:W-:Y:S02]  /*1360*/  ISETP.NE.OR P5, PT, R0, 0x2, !P5 ;  /* 0x000000020000780c */ /* 0x000fe40006fa5670 */
[----:B------:R-:W-:-:S06]  /*1370*/  LOP3.LUT R2, R103, 0x1f, RZ, 0xc0, !PT ;  /* 0x0000001f67027812 */ /* 0x000fcc00078ec0ff */
[----:B------:R-:W-:Y:S05]  /*1380*/  BRA.U UP1, `(.L_x_17) ;  /* 0x0000001101387547 */ /* 0x000fea000b800000 */
[----:B------:R-:W1:Y:S01]  /*1390*/  LDCU UR13, c[0x0][0x38c] ;  /* 0x00007180ff0d77ac */ /* 0x000e620008000800 */
[----:B------:R-:W2:Y:S01]  /*13a0*/  LDC R9, c[0x0][0x370] ;  /* 0x0000dc00ff097b82 */ /* 0x000ea20000000800 */
[----:B------:R-:W-:Y:S01]  /*13b0*/  PLOP3.LUT P1, PT, PT, PT, UP2, 0x80, 0x8 ;  /* 0x000000000008781c */ /* 0x000fe20003f2f028 */
[----:B------:R-:W-:Y:S01]  /*13c0*/  IMAD.MOV.U32 R15, RZ, RZ, 0x1 ;  /* 0x00000001ff0f7424 */ /* 0x000fe200078e00ff */
[----:B------:R-:W-:Y:S01]  /*13d0*/  ISETP.EQ.OR P4, PT, R2, RZ, P5 ;  /* 0x000000ff0200720c */ /* 0x000fe20002f82670 */
[----:B------:R-:W-:Y:S01]  /*13e0*/  IMAD.MOV.U32 R14, RZ, RZ, RZ ;  /* 0x000000ffff0e7224 */ /* 0x000fe200078e00ff */
[----:B------:R-:W-:Y:S02]  /*13f0*/  PLOP3.LUT P1, PT, P1, PT, PT, 0x8, 0x80 ;  /* 0x000000000080781c */ /* 0x000fe40000f2e170 */
[----:B------:R-:W-:Y:S01]  /*1400*/  CS2R R12, SRZ ;  /* 0x00000000000c7805 */ /* 0x000fe2000001ff00 */
[----:B------:R-:W-:Y:S01]  /*1410*/  IMAD.MOV.U32 R10, RZ, RZ, 0x1 ;  /* 0x00000001ff0a7424 */ /* 0x000fe200078e00ff */
[----:B------:R-:W4:Y:S01]  /*1420*/  LDC R0, c[0x0][0x374] ;  /* 0x0000dd00ff007b82 */ /* 0x000f220000000800 */
[----:B------:R-:W2:Y:S01]  /*1430*/  LDCU.64 UR22, c[0x0][0x348] ;  /* 0x00006900ff1677ac */ /* 0x000ea20008000a00 */
[----:B------:R-:W-:Y:S01]  /*1440*/  UMOV UR6, URZ ;  /* 0x000000ff00067c82 */ /* 0x000fe20008000000 */
[----:B-1----:R-:W-:-:S04]  /*1450*/  UIADD3 UR5, UPT, UPT, UR13, 0x3f, URZ ;  /* 0x0000003f0d057890 */ /* 0x002fc8000fffe0ff */
[----:B------:R-:W-:-:S04]  /*1460*/  USHF.R.S32.HI UR4, URZ, 0x1f, UR5 ;  /* 0x0000001fff047899 */ /* 0x000fc80008011405 */
[----:B------:R-:W-:-:S04]  /*1470*/  ULEA.HI UR4, UR4, UR5, URZ, 0x6 ;  /* 0x0000000504047291 */ /* 0x000fc8000f8f30ff */
[----:B------:R-:W-:Y:S02]  /*1480*/  USHF.R.S32.HI UR15, URZ, 0x6, UR4 ;  /* 0x00000006ff0f7899 */ /* 0x000fe40008011404 */
[----:B------:R-:W-:Y:S02]  /*1490*/  UIADD3 UR4, UPT, UPT, UR13, -0x1, URZ ;  /* 0xffffffff0d047890 */ /* 0x000fe4000fffe0ff */
[----:B------:R-:W-:Y:S02]  /*14a0*/  UISETP.LT.U32.AND UP0, UPT, UR15, 0x3, UPT ;  /* 0x000000030f00788c */ /* 0x000fe4000bf01070 */
[----:B------:R-:W-:Y:S02]  /*14b0*/  UISETP.GE.U32.AND UP1, UPT, UR4, -0x7f, UPT ;  /* 0xffffff810400788c */ /* 0x000fe4000bf26070 */
[----:B------:R-:W-:Y:S02]  /*14c0*/  USEL UR14, UR15, 0x3, UP0 ;  /* 0x000000030f0e7887 */ /* 0x000fe40008000000 */
[----:B------:R-:W-:-:S02]  /*14d0*/  UIADD3 UR13, UPT, UPT, UR13, 0x7e, URZ ;  /* 0x0000007e0d0d7890 */ /* 0x000fc4000fffe0ff */
[----:B------:R-:W-:Y:S02]  /*14e0*/  UIADD3 UR5, UPT, UPT, UR14, -0x1, URZ ;  /* 0xffffffff0e057890 */ /* 0x000fe4000fffe0ff */
[----:B------:R-:W-:-:S03]  /*14f0*/  UIADD3 UR7, UPT, UPT, UR15, -UR14, URZ ;  /* 0x8000000e0f077290 */ /* 0x000fc6000fffe0ff */
[----:B------:R-:W-:-:S04]  /*1500*/  @UP1 UIADD3 UR5, UPT, UPT, UR14, URZ, URZ ;  /* 0x000000ff0e051290 */ /* 0x000fc8000fffe0ff */
[----:B--2---:R-:W-:-:S12]  /*1510*/  UIADD3 UR5, UPT, UPT, UR5, 0x1, URZ ;  /* 0x0000000105057890 */ /* 0x004fd8000fffe0ff */
.L_x_35:
[----:B------:R-:W-:Y:S01]  /*1520*/  UISETP.NE.AND UP0, UPT, UR37, URZ, UPT ;  /* 0x000000ff2500728c */ /* 0x000fe2000bf05270 */
[----:B------:R-:W1:Y:S08]  /*1530*/  S2UR UR37, SR_CgaCtaId ;  /* 0x00000000002579c3 */ /* 0x000e700000008800 */
[----:B------:R-:W-:Y:S05]  /*1540*/  BRA.U UP0, `(.L_x_18) ;  /* 0x0000000100347547 */ /* 0x000fea000b800000 */
[----:B------:R-:W2:Y:S01]  /*1550*/  S2R R2, SR_CgaCtaId ;  /* 0x0000000000027919 */ /* 0x000ea20000008800 */
[----:B------:R-:W-:-:S04]  /*1560*/  MOV R3, 0x400 ;  /* 0x0000040000037802 */ /* 0x000fc80000000f00 */
[----:B--2---:R-:W-:Y:S02]  /*1570*/  LEA R3, R2, R3, 0x18 ;  /* 0x0000000302037211 */ /* 0x004fe400078ec0ff */
[----:B------:R-:W-:-:S03]  /*1580*/  SHF.L.U32 R2, R10, 0x1f, RZ ;  /* 0x0000001f0a027819 */ /* 0x000fc600000006ff */
[----:B------:R-:W-:-:S04]  /*1590*/  IMAD R3, R12, 0x8, R3 ;  /* 0x000000080c037824 */ /* 0x000fc800078e0203 */
[----:B------:R-:W2:Y:S02]  /*15a0*/  SYNCS.PHASECHK.TRANS64.TRYWAIT P0, [R3+URZ+0xf0], R2 ;  /* 0x0000f002030075a7 */ /* 0x000ea400080011ff */
[----:B--2---:R-:W-:Y:S05]  /*15b0*/  @!P0 BRA `(.L_x_19) ;  /* 0x0000007800488947 */ /* 0x004fea0003800000 */
.L_x_124:
[----:B------:R-:W-:Y:S01]  /*15c0*/  VIADD R12, R12, 0x1 ;  /* 0x000000010c0c7836 */ /* 0x000fe20000000000 */
[----:B------:R2:W-:Y:S04]  /*15d0*/  SYNCS.ARRIVE.TRANS64.A1T0 RZ, [R3+URZ+0xe0], RZ ;  /* 0x0000e0ff03ff79a7 */ /* 0x0005e800081000ff */
[----:B------:R-:W-:-:S04]  /*15e0*/  ISETP.NE.AND P0, PT, R12, 0x2, PT ;  /* 0x000000020c00780c */ /* 0x000fc80003f05270 */
[----:B------:R-:W-:Y:S02]  /*15f0*/  SEL R12, R12, RZ, P0 ;  /* 0x000000ff0c0c7207 */ /* 0x000fe40000000000 */
[----:B--2---:R-:W-:-:S04]  /*1600*/  SEL R3, RZ, 0x1, P0 ;  /* 0x00000001ff037807 */ /* 0x004fc80000000000 */
[----:B------:R-:W-:-:S07]  /*1610*/  LOP3.LUT R10, R10, R3, RZ, 0x3c, !PT ;  /* 0x000000030a0a7212 */ /* 0x000fce00078e3cff */
.L_x_18:
[----:B------:R-:W-:Y:S01]  /*1620*/  UMOV UR4, 0x400 ;  /* 0x0000040000047882 */ /* 0x000fe20000000000 */
[----:B------:R-:W-:Y:S01]  /*1630*/  SHF.L.U32 R2, R15, 0x1f, RZ ;  /* 0x0000001f0f027819 */ /* 0x000fe200000006ff */
[----:B-1----:R-:W-:Y:S01]  /*1640*/  ULEA UR4, UR37, UR4, 0x18 ;  /* 0x0000000425047291 */ /* 0x002fe2000f8ec0ff */
[----:B------:R-:W-:Y:S01]  /*1650*/  R2UR UR35, R21 ;  /* 0x00000000152372ca */ /* 0x000fe200000e0000 */
[----:B------:R-:W-:Y:S01]  /*1660*/  UISETP.GE.U32.AND UP0, UPT, UR13, 0x7f, UPT ;  /* 0x0000007f0d00788c */ /* 0x000fe2000bf06070 */
[----:B------:R-:W-:Y:S01]  /*1670*/  R2UR UR11, R20 ;  /* 0x00000000140b72ca */ /* 0x000fe200000e0000 */
[----:B------:R-:W-:Y:S01]  /*1680*/  ULEA UR8, UR6, UR4, 0x3 ;  /* 0x0000000406087291 */ /* 0x000fe2000f8e18ff */
[----:B------:R-:W-:-:S08]  /*1690*/  UMOV UR24, URZ ;  /* 0x000000ff00187c82 */ /* 0x000fd00008000000 */
[----:B------:R1:W2:Y:S01]  /*16a0*/  SYNCS.PHASECHK.TRANS64.TRYWAIT P0, [UR8+0x18], R2 ;  /* 0x00001802ff0075a7 */ /* 0x0002a20008001108 */
[----:B------:R-:W-:Y:S02]  /*16b0*/  USHF.L.U32 UR35, UR35, 0x6, URZ ;  /* 0x0000000623237899 */ /* 0x000fe400080006ff */
[----:B------:R-:W-:Y:S01]  /*16c0*/  USHF.L.U32 UR11, UR11, 0x8, URZ ;  /* 0x000000080b0b7899 */ /* 0x000fe200080006ff */
[----:B------:R-:W-:Y:S11]  /*16d0*/  BRA.U !UP0, `(.L_x_20) ;  /* 0x0000000108a87547 */ /* 0x000ff6000b800000 */
[----:B------:R-:W-:Y:S01]  /*16e0*/  UMOV UR16, URZ ;  /* 0x000000ff00107c82 */ /* 0x000fe20008000000 */
[----:B------:R-:W-:-:S05]  /*16f0*/  UMOV UR17, UR6 ;  /* 0x0000000600117c82 */ /* 0x000fca0008000000 */
.L_x_25:
[----:B-1----:R-:W-:Y:S01]  /*1700*/  ULEA UR33, UR17, UR4, 0x3 ;  /* 0x0000000411217291 */ /* 0x002fe2000f8e18ff */
[----:B--2---:R-:W-:Y:S01]  /*1710*/  @!P5 MOV R3, 0x5000 ;  /* 0x000050000003d802 */ /* 0x004fe20000000f00 */
[----:B--2---:R-:W-:Y:S10]  /*1720*/  @P0 BRA `(.L_x_21) ;  /* 0x00000000000c0947 */ /* 0x004ff40003800000 */
[----:B------:R-:W-:-:S04]  /*1730*/  SHF.L.U32 R5, R15, 0x1f, RZ ;  /* 0x0000001f0f057819 */ /* 0x000fc800000006ff */
[----:B------:R-:W2:Y:S02]  /*1740*/  SYNCS.PHASECHK.TRANS64.TRYWAIT P0, [UR33+0x18], R5 ;  /* 0x00001805ff0075a7 */ /* 0x000ea40008001121 */
[----:B--2---:R-:W-:Y:S05]  /*1750*/  @!P0 BRA `(.L_x_22) ;  /* 0x0000007400f48947 */ /* 0x004fea0003800000 */
.L_x_21:
[----:B------:R2:W-:Y:S01]  /*1760*/  @!P5 SYNCS.ARRIVE.TRANS64 RZ, [UR33], R3 ;  /* 0x00000003ffffd9a7 */ /* 0x0005e20008000021 */
[----:B------:R-:W-:Y:S04]  /*1770*/  BSSY.RECONVERGENT B0, `(.L_x_23) ;  /* 0x0000003000007945 */ /* 0x000fe80003800200 */
[----:B------:R-:W-:Y:S05]  /*1780*/  @P4 BRA `(.L_x_24) ;  /* 0x0000000000044947 */ /* 0x000fea0003800000 */
[----:B------:R-:W-:Y:S05]  /*1790*/  BPT.TRAP 0x1 ;  /* 0x000000040000795c */ /* 0x000fea0000300000 */
.L_x_24:
[----:B------:R-:W-:Y:S05]  /*17a0*/  BSYNC.RECONVERGENT B0 ;  /* 0x0000000000007941 */ /* 0x000fea0003800200 */
.L_x_23:
[----:B------:R-:W-:Y:S02]  /*17b0*/  UIADD3 UR6, UPT, UPT, UR17, 0x1, URZ ;  /* 0x0000000111067890 */ /* 0x000fe4000fffe0ff */
[----:B------:R-:W-:Y:S02]  /*17c0*/  ULEA UR32, UR17, UR4, 0xc ;  /* 0x0000000411207291 */ /* 0x000fe4000f8e60ff */
[----:B------:R-:W-:Y:S02]  /*17d0*/  UISETP.NE.AND UP0, UPT, UR6, 0x3, UPT ;  /* 0x000000030600788c */ /* 0x000fe4000bf05270 */
[----:B------:R-:W-:Y:S02]  /*17e0*/  UIADD3 UR26, UP1, UPT, UR22, 0x80, URZ ;  /* 0x00000080161a7890 */ /* 0x000fe4000ff3e0ff */
[----:B------:R-:W-:Y:S02]  /*17f0*/  USEL UR9, URZ, 0x1, UP0 ;  /* 0x00000001ff097887 */ /* 0x000fe40008000000 */
[----:B------:R-:W-:-:S02]  /*1800*/  USEL UR6, UR6, URZ, UP0 ;  /* 0x000000ff06067287 */ /* 0x000fc40008000000 */
[----:B------:R-:W-:Y:S02]  /*1810*/  UIADD3 UR20, UP0, UPT, UR22, 0x180, URZ ;  /* 0x0000018016147890 */ /* 0x000fe4000ff1e0ff */
[----:B------:R-:W-:Y:S01]  /*1820*/  ULEA UR8, UR6, UR4, 0x3 ;  /* 0x0000000406087291 */ /* 0x000fe2000f8e18ff */
[----:B------:R-:W-:Y:S01]  /*1830*/  LOP3.LUT R15, R15, UR9, RZ, 0x3c, !PT ;  /* 0x000000090f0f7c12 */ /* 0x000fe2000f8e3cff */
[----:B------:R-:W-:Y:S02]  /*1840*/  USHF.L.U32 UR34, UR16, 0x6, URZ ;  /* 0x0000000610227899 */ /* 0x000fe400080006ff */
[----:B------:R-:W-:Y:S01]  /*1850*/  UIADD3.X UR27, UPT, UPT, URZ, UR23, URZ, UP1, !UPT ;  /* 0x00000017ff1b7290 */ /* 0x000fe20008ffe4ff */
[----:B-1----:R-:W-:Y:S01]  /*1860*/  SHF.L.U32 R2, R15, 0x1f, RZ ;  /* 0x0000001f0f027819 */ /* 0x002fe200000006ff */
[----:B------:R-:W-:Y:S02]  /*1870*/  UIADD3 UR32, UPT, UPT, UR32, 0x6400, URZ ;  /* 0x0000640020207890 */ /* 0x000fe4000fffe0ff */
[----:B------:R-:W-:Y:S01]  /*1880*/  UIADD3.X UR21, UPT, UPT, URZ, UR23, URZ, UP0, !UPT ;  /* 0x00000017ff157290 */ /* 0x000fe200087fe4ff */
[----:B------:R1:W1:Y:S01]  /*1890*/  SYNCS.PHASECHK.TRANS64.TRYWAIT P0, [UR8+0x18], R2 ;  /* 0x00001802ff0075a7 */ /* 0x0002620008001108 */
[----:B------:R-:W-:Y:S01]  /*18a0*/  ULEA UR8, UR17, UR4, 0xe ;  /* 0x0000000411087291 */ /* 0x000fe2000f8e70ff */
[----:B------:R-:W-:Y:S01]  /*18b0*/  UMOV UR18, 0x0 ;  /* 0x0000000000127882 */ /* 0x000fe20000000000 */
[----:B------:R-:W-:-:S02]  /*18c0*/  UMOV UR19, 0x10000000 ;  /* 0x1000000000137882 */ /* 0x000fc40000000000 */
[----:B------:R-:W-:Y:S01]  /*18d0*/  UIADD3 UR8, UPT, UPT, UR8, 0x9400, URZ ;  /* 0x0000940008087890 */ /* 0x000fe2000fffe0ff */
[----:B------:R1:W-:Y:S01]  /*18e0*/  UTMALDG.3D [UR32], [UR26], desc[UR18] ;  /* 0x000012201a0075b4 */ /* 0x0003e20008011000 */
[----:B------:R-:W-:Y:S01]  /*18f0*/  UMOV UR12, UR36 ;  /* 0x00000024000c7c82 */ /* 0x000fe20008000000 */
[----:B------:R-:W-:Y:S01]  /*1900*/  UMOV UR9, UR33 ;  /* 0x0000002100097c82 */ /* 0x000fe20008000000 */
[----:B------:R-:W-:Y:S01]  /*1910*/  UMOV UR10, UR34 ;  /* 0x00000022000a7c82 */ /* 0x000fe20008000000 */
[----:B------:R-:W-:Y:S01]  /*1920*/  UIADD3 UR16, UPT, UPT, UR16, 0x1, URZ ;  /* 0x0000000110107890 */ /* 0x000fe2000fffe0ff */
[----:B------:R-:W-:Y:S01]  /*1930*/  UMOV UR24, UR5 ;  /* 0x0000000500187c82 */ /* 0x000fe20008000000 */
[----:B------:R-:W-:Y:S02]  /*1940*/  UMOV UR17, UR6 ;  /* 0x0000000600117c82 */ /* 0x000fe40008000000 */
[----:B------:R1:W-:Y:S01]  /*1950*/  UTMALDG.3D [UR8], [UR20], desc[UR18] ;  /* 0x00001208140075b4 */ /* 0x0003e20008011000 */
[----:B------:R-:W-:-:S09]  /*1960*/  UISETP.NE.AND UP0, UPT, UR16, UR5, UPT ;  /* 0x000000051000728c */ /* 0x000fd2000bf05270 */
[----:B------:R-:W-:Y:S05]  /*1970*/  BRA.U UP0, `(.L_x_25) ;  /* 0xfffffffd00607547 */ /* 0x000fea000b83ffff */
.L_x_20:
[----:B-1----:R-:W-:Y:S01]  /*1980*/  ULEA UR8, UR6, UR4, 0x3 ;  /* 0x0000000406087291 */ /* 0x002fe2000f8e18ff */
[----:B------:R-:W-:Y:S01]  /*1990*/  SHF.L.U32 R2, R15, 0x1f, RZ ;  /* 0x0000001f0f027819 */ /* 0x000fe200000006ff */
[----:B------:R-:W-:Y:S01]  /*19a0*/  @!P1 SYNCS.ARRIVE.TRANS64.A1T0 RZ, [UR4+0x78], RZ ;  /* 0x000078ffffff99a7 */ /* 0x000fe20008100004 */
[----:B------:R-:W-:-:S06]  /*19b0*/  UISETP.GT.AND UP0, UPT, UR15, UR14, UPT ;  /* 0x0000000e0f00728c */ /* 0x000fcc000bf04270 */
[----:B--2---:R1:W2:Y:S03]  /*19c0*/  SYNCS.PHASECHK.TRANS64.TRYWAIT P0, [UR8+0x18], R2 ;  /* 0x00001802ff0075a7 */ /* 0x0042a60008001108 */
[----:B------:R-:W-:Y:S05]  /*19d0*/  BRA.U !UP0, `(.L_x_26) ;  /* 0x0000000108ac7547 */ /* 0x000fea000b800000 */
[----:B------:R-:W-:Y:S01]  /*19e0*/  UIADD3 UR21, UPT, UPT, UR7, UR24, URZ ;  /* 0x0000001807157290 */ /* 0x000fe2000fffe0ff */
[----:B------:R-:W-:-:S11]  /*19f0*/  UMOV UR25, UR6 ;  /* 0x0000000600197c82 */ /* 0x000fd60008000000 */
.L_x_31:
[----:B-1----:R-:W-:Y:S01]  /*1a00*/  ULEA UR17, UR25, UR4, 0x3 ;  /* 0x0000000419117291 */ /* 0x002fe2000f8e18ff */
[----:B--2---:R-:W-:Y:S01]  /*1a10*/  @!P5 MOV R3, 0x5000 ;  /* 0x000050000003d802 */ /* 0x004fe20000000f00 */
[----:B--2---:R-:W-:Y:S10]  /*1a20*/  @P0 BRA `(.L_x_27) ;  /* 0x00000000000c0947 */ /* 0x004ff40003800000 */
[----:B------:R-:W-:-:S04]  /*1a30*/  SHF.L.U32 R5, R15, 0x1f, RZ ;  /* 0x0000001f0f057819 */ /* 0x000fc800000006ff */
[----:B------:R-:W2:Y:S02]  /*1a40*/  SYNCS.PHASECHK.TRANS64.TRYWAIT P0, [UR17+0x18], R5 ;  /* 0x00001805ff0075a7 */ /* 0x000ea40008001111 */
[----:B--2---:R-:W-:Y:S05]  /*1a50*/  @!P0 BRA `(.L_x_28) ;  /* 0x00000074004c8947 */ /* 0x004fea0003800000 */
.L_x_27:
[----:B------:R2:W-:Y:S01]  /*1a60*/  @!P5 SYNCS.ARRIVE.TRANS64 RZ, [UR17], R3 ;  /* 0x00000003ffffd9a7 */ /* 0x0005e20008000011 */
[----:B------:R-:W-:Y:S04]  /*1a70*/  BSSY.RECONVERGENT B0, `(.L_x_29) ;  /* 0x0000003000007945 */ /* 0x000fe80003800200 */
[----:B------:R-:W-:Y:S05]  /*1a80*/  @P4 BRA `(.L_x_30) ;  /* 0x0000000000044947 */ /* 0x000fea0003800000 */
[----:B------:R-:W-:Y:S05]  /*1a90*/  BPT.TRAP 0x1 ;  /* 0x000000040000795c */ /* 0x000fea0000300000 */
.L_x_30:
[----:B------:R-:W-:Y:S05]  /*1aa0*/  BSYNC.RECONVERGENT B0 ;  /* 0x0000000000007941 */ /* 0x000fea0003800200 */
.L_x_29:
        /* <DEDUP_REMOVED lines=10> */
[----:B------:R-:W-:Y:S01]  /*1b50*/  UIADD3 UR16, UPT, UPT, UR16, 0x6400, URZ ;  /* 0x0000640010107890 */ /* 0x000fe2000fffe0ff */
[----:B-1----:R-:W-:Y:S01]  /*1b60*/  SHF.L.U32 R2, R15, 0x1f, RZ ;  /* 0x0000001f0f027819 */ /* 0x002fe200000006ff */
[----:B------:R-:W-:Y:S02]  /*1b70*/  UIADD3.X UR31, UPT, UPT, URZ, UR23, URZ, UP1, !UPT ;  /* 0x00000017ff1f7290 */ /* 0x000fe40008ffe4ff */
[----:B------:R-:W-:Y:S01]  /*1b80*/  UIADD3.X UR29, UPT, UPT, URZ, UR23, URZ, UP0, !UPT ;  /* 0x00000017ff1d7290 */ /* 0x000fe200087fe4ff */
[----:B------:R1:W1:Y:S01]  /*1b90*/  SYNCS.PHASECHK.TRANS64.TRYWAIT P0, [UR8+0x18], R2 ;  /* 0x00001802ff0075a7 */ /* 0x0002620008001108 */
[----:B------:R-:W-:Y:S01]  /*1ba0*/  ULEA UR8, UR25, UR4, 0xe ;  /* 0x0000000419087291 */ /* 0x000fe2000f8e70ff */
[----:B------:R-:W-:Y:S01]  /*1bb0*/  UMOV UR26, 0x0 ;  /* 0x00000000001a7882 */ /* 0x000fe20000000000 */
[----:B------:R-:W-:-:S02]  /*1bc0*/  UMOV UR27, 0x10000000 ;  /* 0x10000000001b7882 */ /* 0x000fc40000000000 */
[----:B------:R-:W-:Y:S01]  /*1bd0*/  UIADD3 UR8, UPT, UPT, UR8, 0x9400, URZ ;  /* 0x0000940008087890 */ /* 0x000fe2000fffe0ff */
[----:B------:R-:W-:Y:S01]  /*1be0*/  UMOV UR19, UR35 ;  /* 0x0000002300137c82 */ /* 0x000fe20008000000 */
[----:B------:R-:W-:Y:S01]  /*1bf0*/  UMOV UR20, UR36 ;  /* 0x0000002400147c82 */ /* 0x000fe20008000000 */
[----:B------:R-:W-:Y:S01]  /*1c00*/  UMOV UR12, UR36 ;  /* 0x00000024000c7c82 */ /* 0x000fe20008000000 */
[----:B------:R-:W-:Y:S01]  /*1c10*/  UMOV UR9, UR17 ;  /* 0x0000001100097c82 */ /* 0x000fe20008000000 */
[----:B------:R-:W-:Y:S01]  /*1c20*/  UMOV UR10, UR18 ;  /* 0x00000012000a7c82 */ /* 0x000fe20008000000 */
[----:B------:R1:W-:Y:S01]  /*1c30*/  UTMALDG.3D [UR16], [UR30], desc[UR26] ;  /* 0x00001a101e0075b4 */ /* 0x0003e20008011000 */
[----:B------:R-:W-:Y:S01]  /*1c40*/  UIADD3 UR24, UPT, UPT, UR24, 0x1, URZ ;  /* 0x0000000118187890 */ /* 0x000fe2000fffe0ff */
[----:B------:R-:W-:-:S03]  /*1c50*/  UMOV UR25, UR6 ;  /* 0x0000000600197c82 */ /* 0x000fc60008000000 */
[----:B------:R-:W-:Y:S01]  /*1c60*/  UISETP.NE.AND UP0, UPT, UR24, UR21, UPT ;  /* 0x000000151800728c */ /* 0x000fe2000bf05270 */
[----:B------:R1:W-:Y:S08]  /*1c70*/  UTMALDG.3D [UR8], [UR28], desc[UR26] ;  /* 0x00001a081c0075b4 */ /* 0x0003f00008011000 */
[----:B------:R-:W-:Y:S05]  /*1c80*/  BRA.U UP0, `(.L_x_31) ;  /* 0xfffffffd005c7547 */ /* 0x000fea000b83ffff */
.L_x_26:
[C---:B-1----:R-:W-:Y:S01]  /*1c90*/  LEA R2, R14.reuse, UR4, 0x3 ;  /* 0x000000040e027c11 */ /* 0x042fe2000f8e18ff */
[----:B------:R-:W-:Y:S01]  /*1ca0*/  NOP ;  /* 0x0000000000007918 */ /* 0x000fe20000000000 */
[----:B--2---:R-:W-:Y:S02]  /*1cb0*/  SHF.L.U32 R3, R13, 0x1f, RZ ;  /* 0x0000001f0d037819 */ /* 0x004fe400000006ff */
[----:B------:R-:W-:Y:S02]  /*1cc0*/  LEA R4, R14, UR4, 0x4 ;  /* 0x000000040e047c11 */ /* 0x000fe4000f8e20ff */
[----:B------:R-:W1:Y:S02]  /*1cd0*/  SYNCS.PHASECHK.TRANS64.TRYWAIT P0, [R2+URZ+0x80], R3 ;  /* 0x00008003020075a7 */ /* 0x000e6400080011ff */
[----:B-1----:R-:W-:Y:S05]  /*1ce0*/  @!P0 BRA `(.L_x_32) ;  /* 0x0000007000c08947 */ /* 0x002fea0003800000 */
.L_x_127:
[----:B------:R-:W2:Y:S01]  /*1cf0*/  LDS.128 R4, [R4+0x110] ;  /* 0x0001100004047984 */ /* 0x000ea20000000c00 */
[----:B---3--:R-:W-:Y:S01]  /*1d00*/  ISETP.GE.AND P0, PT, R40, 0x1, PT ;  /* 0x000000012800780c */ /* 0x008fe20003f06270 */
[----:B-1----:R-:W-:Y:S01]  /*1d10*/  VIADD R2, R2, 0x90 ;  /* 0x0000009002027836 */ /* 0x002fe20000000000 */
[----:B------:R-:W-:Y:S01]  /*1d20*/  @!PT LDS RZ, [RZ] ;  /* 0x00000000fffff984 */ /* 0x000fe20000000800 */
[----:B------:R-:W-:Y:S01]  /*1d30*/  @!PT LDS RZ, [RZ] ;  /* 0x00000000fffff984 */ /* 0x000fe20000000800 */
[----:B------:R-:W-:Y:S01]  /*1d40*/  @!PT LDS RZ, [RZ] ;  /* 0x00000000fffff984 */ /* 0x000fe20000000800 */
[----:B------:R-:W-:Y:S01]  /*1d50*/  @!PT LDS RZ, [RZ] ;  /* 0x00000000fffff984 */ /* 0x000fe20000000800 */
[----:B------:R1:W-:Y:S06]  /*1d60*/  MEMBAR.ALL.CTA ;  /* 0x0000000000007992 */ /* 0x0003ec0000008000 */
[----:B-1----:R-:W1:Y:S01]  /*1d70*/  FENCE.VIEW.ASYNC.S ;  /* 0x00000000000073c6 */ /* 0x002e620000000000 */
[----:B------:R-:W-:-:S04]  /*1d80*/  PRMT R2, RZ, 0x654, R2 ;  /* 0x00000654ff027816 */ /* 0x000fc80000000002 */
[----:B-1----:R1:W-:Y:S01]  /*1d90*/  SYNCS.ARRIVE.TRANS64.RED.A1T0 RZ, [R2+URZ], RZ ;  /* 0x000000ff02ff79a7 */ /* 0x0023e200081004ff */
[----:B--2---:R-:W-:-:S13]  /*1da0*/  LOP3.LUT P2, RZ, R6, 0x1, RZ, 0xc0, !PT ;  /* 0x0000000106ff7812 */ /* 0x004fda000784c0ff */
[----:B------:R-:W-:Y:S01]  /*1db0*/  @P2 SHF.R.U32.HI R3, RZ, 0x10, R5 ;  /* 0x00000010ff032819 */ /* 0x000fe20000011605 */
[----:B------:R-:W-:Y:S01]  /*1dc0*/  VOTEU.ANY UP0, P2 ;  /* 0x0000000000ff7886 */ /* 0x000fe20001000100 */
[----:B------:R-:W-:Y:S02]  /*1dd0*/  @P2 MOV R11, R4 ;  /* 0x00000004000b2202 */ /* 0x000fe40000000f00 */
[----:B------:R-:W-:Y:S02]  /*1de0*/  @P2 R2UR.BROADCAST UR8, R3 ;  /* 0x00000000030822ca */ /* 0x000fe400008e0000 */
[----:B------:R-:W-:-:S11]  /*1df0*/  @P2 LOP3.LUT R8, R5, 0xffff, RZ, 0xc0, !PT ;  /* 0x0000ffff05082812 */ /* 0x000fd600078ec0ff */
[----:B------:R-:W-:Y:S01]  /*1e00*/  @UP0 UMOV UR36, UR8 ;  /* 0x0000000800240c82 */ /* 0x000fe20008000000 */
[----:B-1----:R-:W-:Y:S05]  /*1e10*/  @!P0 BRA `(.L_x_33) ;  /* 0x0000000000b88947 */ /* 0x002fea0003800000 */
[----:B------:R-:W4:Y:S01]  /*1e20*/  LDC.64 R4, c[0x0][0xb18] ;  /* 0x0002c600ff047b82 */ /* 0x000f220000000a00 */
[----:B------:R-:W-:-:S07]  /*1e30*/  ISETP.NE.AND P3, PT, R40, 0x1, PT ;  /* 0x000000012800780c */ /* 0x000fce0003f65270 */
[----:B------:R-:W1:Y:S08]  /*1e40*/  LDC.64 R6, c[0x0][0xb10] ;  /* 0x0002c400ff067b82 */ /* 0x000e700000000a00 */
[----:B------:R-:W2:Y:S08]  /*1e50*/  LDC R16, c[0x0][0xb20] ;  /* 0x0002c800ff107b82 */ /* 0x000eb00000000800 */
[----:B------:R-:W3:Y:S01]  /*1e60*/  LDC R18, c[0x0][0xb0c] ;  /* 0x0002c300ff127b82 */ /* 0x000ee20000000800 */
[----:B----4-:R-:W-:Y:S01]  /*1e70*/  IMAD.HI.U32 R17, R0, R5, RZ ;  /* 0x0000000500117227 */ /* 0x010fe200078e00ff */
[----:B------:R-:W-:-:S03]  /*1e80*/  ISETP.NE.AND P0, PT, R4, 0x1, PT ;  /* 0x000000010400780c */ /* 0x000fc60003f05270 */
[----:B------:R-:W-:-:S03]  /*1e90*/  IMAD.HI.U32 R5, R8, R5, RZ ;  /* 0x0000000508057227 */ /* 0x000fc600078e00ff */
[----:B------:R-:W4:Y:S01]  /*1ea0*/  LDC.64 R2, c[0x0][0xb28] ;  /* 0x0002ca00ff027b82 */ /* 0x000f220000000a00 */
[----:B-1----:R-:W-:-:S04]  /*1eb0*/  IMAD.HI.U32 R20, R9, R6, RZ ;  /* 0x0000000609147227 */ /* 0x002fc800078e00ff */
[----:B------:R-:W-:Y:S01]  /*1ec0*/  IMAD.HI.U32 R22, R11, R6, RZ ;  /* 0x000000060b167227 */ /* 0x000fe200078e00ff */
[----:B------:R-:W-:Y:S02]  /*1ed0*/  SHF.R.U32.HI R20, RZ, R7, R20 ;  /* 0x00000007ff147219 */ /* 0x000fe40000011614 */
[-C--:B--2---:R-:W-:Y:S02]  /*1ee0*/  SHF.R.U32.HI R17, RZ, R16.reuse, R17 ;  /* 0x00000010ff117219 */ /* 0x084fe40000011611 */
[----:B------:R-:W-:Y:S02]  /*1ef0*/  SHF.R.U32.HI R5, RZ, R16, R5 ;  /* 0x00000010ff057219 */ /* 0x000fe40000011605 */
[----:B------:R-:W-:Y:S02]  /*1f00*/  SEL R17, R0, R17, !P0 ;  /* 0x0000001100117207 */ /* 0x000fe40004000000 */
[----:B------:R-:W-:Y:S02]  /*1f10*/  SHF.R.U32.HI R22, RZ, R7, R22 ;  /* 0x00000007ff167219 */ /* 0x000fe40000011616 */
[----:B---3--:R-:W-:-:S02]  /*1f20*/  ISETP.NE.AND P1, PT, R18, 0x1, PT ;  /* 0x000000011200780c */ /* 0x008fc40003f25270 */
[----:B------:R-:W-:Y:S02]  /*1f30*/  SEL R5, R8, R5, !P0 ;  /* 0x0000000508057207 */ /* 0x000fe40004000000 */
[----:B------:R-:W-:Y:S02]  /*1f40*/  SEL R19, R9, R20, !P1 ;  /* 0x0000001409137207 */ /* 0x000fe40004800000 */
[----:B------:R-:W-:Y:S01]  /*1f50*/  SEL R7, R11, R22, !P1 ;  /* 0x000000160b077207 */ /* 0x000fe20004800000 */
[----:B----4-:R-:W-:-:S04]  /*1f60*/  IMAD.HI.U32 R20, R17, R2, RZ ;  /* 0x0000000211147227 */ /* 0x010fc800078e00ff */
[----:B------:R-:W-:Y:S01]  /*1f70*/  IMAD.HI.U32 R6, R19, R2, RZ ;  /* 0x0000000213067227 */ /* 0x000fe200078e00ff */
[----:B------:R-:W-:-:S04]  /*1f80*/  @P3 SHF.R.U32.HI R17, RZ, R3, R20 ;  /* 0x00000003ff113219 */ /* 0x000fc80000011614 */
[----:B------:R-:W-:Y:S01]  /*1f90*/  @P3 SHF.R.U32.HI R19, RZ, R3, R6 ;  /* 0x00000003ff133219 */ /* 0x000fe20000011606 */
[----:B------:R-:W-:-:S04]  /*1fa0*/  IMAD R17, R40, R17, RZ ;  /* 0x0000001128117224 */ /* 0x000fc800078e02ff */
[----:B------:R-:W-:Y:S01]  /*1fb0*/  IMAD R6, R40, R19, RZ ;  /* 0x0000001328067224 */ /* 0x000fe200078e02ff */
[C---:B------:R-:W-:Y:S02]  /*1fc0*/  ISETP.GE.AND P0, PT, R5.reuse, R17, PT ;  /* 0x000000110500720c */ /* 0x040fe40003f06270 */
[----:B------:R-:W-:Y:S02]  /*1fd0*/  IADD3 R17, PT, PT, -R5, RZ, RZ ;  /* 0x000000ff05117210 */ /* 0x000fe40007ffe1ff */
[----:B------:R-:W-:Y:S01]  /*1fe0*/  ISETP.GE.OR P0, PT, R7, R6, P0 ;  /* 0x000000060700720c */ /* 0x000fe20000706670 */
[----:B------:R-:W-:-:S04]  /*1ff0*/  IMAD.HI.U32 R6, R5, R2, RZ ;  /* 0x0000000205067227 */ /* 0x000fc800078e00ff */
[----:B------:R-:W-:Y:S01]  /*2000*/  IMAD R8, R4, R17, R8 ;  /* 0x0000001104087224 */ /* 0x000fe200078e0208 */
[----:B------:R-:W-:-:S04]  /*2010*/  SHF.R.U32.HI R6, RZ, R3, R6 ;  /* 0x00000003ff067219 */ /* 0x000fc80000011606 */
[----:B------:R-:W-:-:S03]  /*2020*/  SEL R6, R5, R6, !P3 ;  /* 0x0000000605067207 */ /* 0x000fc60005800000 */
[----:B------:R-:W-:-:S04]  /*2030*/  @!P0 IMAD.HI.U32 R16, R7, R2, RZ ;  /* 0x0000000207108227 */ /* 0x000fc800078e00ff */
[----:B------:R-:W-:Y:S01]  /*2040*/  IMAD.MOV R2, RZ, RZ, -R6 ;  /* 0x000000ffff027224 */ /* 0x000fe200078e0a06 */
[----:B------:R-:W-:-:S03]  /*2050*/  @!P0 SHF.R.U32.HI R16, RZ, R3, R16 ;  /* 0x00000003ff108219 */ /* 0x000fc60000011610 */
[----:B------:R-:W-:Y:S01]  /*2060*/  IMAD R2, R40, R2, R5 ;  /* 0x0000000228027224 */ /* 0x000fe200078e0205 */
        /* <DEDUP_REMOVED lines=9> */
.L_x_33:
[----:B------:R-:W1:Y:S02]  /*2100*/  LDCU UR8, c[0x0][0xb30] ;  /* 0x00016600ff0877ac */ /* 0x000e640008000800 */
[----:B-1----:R-:W-:-:S09]  /*2110*/  UISETP.NE.AND UP0, UPT, UR8, 0x1, UPT ;  /* 0x000000010800788c */ /* 0x002fd2000bf05270 */
[----:B------:R-:W-:Y:S05]  /*2120*/  BRA.U UP0, `(.L_x_34) ;  /* 0x0000000100407547 */ /* 0x000fea000b800000 */
[----:B------:R-:W1:Y:S08]  /*2130*/  LDC.64 R4, c[0x0][0xb10] ;  /* 0x0002c400ff047b82 */ /* 0x000e700000000a00 */
[----:B------:R-:W2:Y:S08]  /*2140*/  LDC.64 R2, c[0x0][0xb18] ;  /* 0x0002c600ff027b82 */ /* 0x000eb00000000a00 */
[----:B------:R-:W3:Y:S08]  /*2150*/  LDC R6, c[0x0][0xb20] ;  /* 0x0002c800ff067b82 */ /* 0x000ef00000000800 */
[----:B------:R-:W4:Y:S01]  /*2160*/  LDC R16, c[0x0][0xb0c] ;  /* 0x0002c300ff107b82 */ /* 0x000f220000000800 */
[----:B-1----:R-:W-:-:S05]  /*2170*/  IMAD.HI.U32 R4, R11, R4, RZ ;  /* 0x000000040b047227 */ /* 0x002fca00078e00ff */
[----:B------:R-:W-:Y:S01]  /*2180*/  SHF.R.U32.HI R4, RZ, R5, R4 ;  /* 0x00000005ff047219 */ /* 0x000fe20000011604 */
[----:B--2---:R-:W-:Y:S01]  /*2190*/  IMAD.HI.U32 R3, R8, R3, RZ ;  /* 0x0000000308037227 */ /* 0x004fe200078e00ff */
[----:B------:R-:W-:-:S04]  /*21a0*/  ISETP.NE.AND P0, PT, R2, 0x1, PT ;  /* 0x000000010200780c */ /* 0x000fc80003f05270 */
[----:B---3--:R-:W-:-:S04]  /*21b0*/  SHF.R.U32.HI R3, RZ, R6, R3 ;  /* 0x00000006ff037219 */ /* 0x008fc80000011603 */
[----:B------:R-:W-:Y:S02]  /*21c0*/  SEL R3, R8, R3, !P0 ;  /* 0x0000000308037207 */ /* 0x000fe40004000000 */
[----:B----4-:R-:W-:-:S04]  /*21d0*/  ISETP.NE.AND P1, PT, R16, 0x1, PT ;  /* 0x000000011000780c */ /* 0x010fc80003f25270 */
[----:B------:R-:W-:-:S05]  /*21e0*/  SEL R4, R11, R4, !P1 ;  /* 0x000000040b047207 */ /* 0x000fca0004800000 */
[----:B------:R-:W-:Y:S02]  /*21f0*/  IMAD.IADD R5, R3, 0x1, -R4 ;  /* 0x0000000103057824 */ /* 0x000fe400078e0a04 */
[----:B------:R-:W-:Y:S02]  /*2200*/  IMAD.IADD R3, R4, 0x1, -R3 ;  /* 0x0000000104037824 */ /* 0x000fe400078e0a03 */
[----:B------:R-:W-:Y:S02]  /*2210*/  IMAD R11, R5, R16, R11 ;  /* 0x00000010050b7224 */ /* 0x000fe400078e020b */
[----:B------:R-:W-:-:S07]  /*2220*/  IMAD R8, R3, R2, R8 ;  /* 0x0000000203087224 */ /* 0x000fce00078e0208 */
.L_x_34:
[----:B------:R-:W-:Y:S01]  /*2230*/  VIADD R14, R14, 0x1 ;  /* 0x000000010e0e7836 */ /* 0x000fe20000000000 */
[----:B------:R-:W-:Y:S01]  /*2240*/  PLOP3.LUT P1, PT, PT, PT, PT, 0x80, 0x8 ;  /* 0x000000000008781c */ /* 0x000fe20003f2f070 */
[----:B------:R-:W-:Y:S02]  /*2250*/  IMAD.IADD R21, R11, 0x1, R90 ;  /* 0x000000010b157824 */ /* 0x000fe400078e025a */
[----:B------:R-:W-:Y:S01]  /*2260*/  IMAD.IADD R20, R8, 0x1, R83 ;  /* 0x0000000108147824 */ /* 0x000fe200078e0253 */
[----:B------:R-:W-:-:S04]  /*2270*/  ISETP.NE.AND P0, PT, R14, 0x2, PT ;  /* 0x000000020e00780c */ /* 0x000fc80003f05270 */
[----:B------:R-:W-:Y:S02]  /*2280*/  SEL R2, RZ, 0x1, P0 ;  /* 0x00000001ff027807 */ /* 0x000fe40000000000 */
[----:B------:R-:W-:Y:S02]  /*2290*/  SEL R14, R14, RZ, P0 ;  /* 0x000000ff0e0e7207 */ /* 0x000fe40000000000 */
[----:B------:R-:W-:Y:S01]  /*22a0*/  LOP3.LUT R13, R13, R2, RZ, 0x3c, !PT ;  /* 0x000000020d0d7212 */ /* 0x000fe200078e3cff */
[----:B------:R-:W-:Y:S06]  /*22b0*/  @P2 BRA `(.L_x_35) ;  /* 0xfffffff000982947 */ /* 0x000fec000383ffff */
[----:B------:R-:W-:Y:S01]  /*22c0*/  UIADD3 UR4, UPT, UPT, UR4, 0x18, URZ ;  /* 0x0000001804047890 */ /* 0x000fe2000fffe0ff */
[----:B------:R-:W-:-:S03]  /*22d0*/  SHF.L.U32 R3, R15, 0x1f, RZ ;  /* 0x0000001f0f037819 */ /* 0x000fc600000006ff */
[----:B------:R-:W-:-:S09]  /*22e0*/  ULEA UR5, UR6, UR4, 0x3 ;  /* 0x0000000406057291 */ /* 0x000fd2000f8e18ff */
[----:B------:R-:W1:Y:S02]  /*22f0*/  SYNCS.PHASECHK.TRANS64.TRYWAIT P0, [UR5], R3 ;  /* 0x00000003ff0075a7 */ /* 0x000e640008001105 */
[----:B-1----:R-:W-:Y:S05]  /*2300*/  @!P0 BRA `(.L_x_36) ;  /* 0x0000006c004c8947 */ /* 0x002fea0003800000 */
.L_x_129:
[----:B------:R-:W-:-:S04]  /*2310*/  UIADD3 UR6, UPT, UPT, UR6, 0x1, URZ ;  /* 0x0000000106067890 */ /* 0x000fc8000fffe0ff */
[----:B------:R-:W-:-:S04]  /*2320*/  UISETP.NE.AND UP0, UPT, UR6, 0x3, UPT ;  /* 0x000000030600788c */ /* 0x000fc8000bf05270 */
[----:B------:R-:W-:Y:S02]  /*2330*/  USEL UR7, URZ, 0x1, UP0 ;  /* 0x00000001ff077887 */ /* 0x000fe40008000000 */
[----:B------:R-:W-:-:S04]  /*2340*/  USEL UR6, UR6, URZ, UP0 ;  /* 0x000000ff06067287 */ /* 0x000fc80008000000 */
[----:B------:R-:W-:Y:S01]  /*2350*/  ULEA UR5, UR6, UR4, 0x3 ;  /* 0x0000000406057291 */ /* 0x000fe2000f8e18ff */
[----:B------:R-:W-:-:S04]  /*2360*/  LOP3.LUT R15, R15, UR7, RZ, 0x3c, !PT ;  /* 0x000000070f0f7c12 */ /* 0x000fc8000f8e3cff */
[----:B-1----:R-:W-:-:S04]  /*2370*/  SHF.L.U32 R3, R15, 0x1f, RZ ;  /* 0x0000001f0f037819 */ /* 0x002fc800000006ff */
[----:B------:R-:W1:Y:S02]  /*2380*/  SYNCS.PHASECHK.TRANS64.TRYWAIT P0, [UR5], R3 ;  /* 0x00000003ff0075a7 */ /* 0x000e640008001105 */
[----:B-1----:R-:W-:Y:S05]  /*2390*/  @!P0 BRA `(.L_x_37) ;  /* 0x0000006c00408947 */ /* 0x002fea0003800000 */
.L_x_131:
[----:B------:R-:W-:-:S04]  /*23a0*/  UIADD3 UR6, UPT, UPT, UR6, 0x1, URZ ;  /* 0x0000000106067890 */ /* 0x000fc8000fffe0ff */
[----:B------:R-:W-:-:S04]  /*23b0*/  UISETP.NE.AND UP0, UPT, UR6, 0x3, UPT ;  /* 0x000000030600788c */ /* 0x000fc8000bf05270 */
[----:B------:R-:W-:Y:S02]  /*23c0*/  USEL UR5, URZ, 0x1, UP0 ;  /* 0x00000001ff057887 */ /* 0x000fe40008000000 */
[----:B------:R-:W-:-:S04]  /*23d0*/  USEL UR6, UR6, URZ, UP0 ;  /* 0x000000ff06067287 */ /* 0x000fc80008000000 */
[----:B------:R-:W-:Y:S01]  /*23e0*/  ULEA UR6, UR6, UR4, 0x3 ;  /* 0x0000000406067291 */ /* 0x000fe2000f8e18ff */
[----:B-1----:R-:W-:-:S04]  /*23f0*/  LOP3.LUT R3, R15, UR5, RZ, 0x3c, !PT ;  /* 0x000000050f037c12 */ /* 0x002fc8000f8e3cff */
[----:B------:R-:W-:Y:S01]  /*2400*/  SHF.L.U32 R3, R3, 0x1f, RZ ;  /* 0x0000001f03037819 */ /* 0x000fe200000006ff */
[----:B----4-:R-:W-:-:S07]  /*2410*/  IMAD.U32 R0, RZ, RZ, UR6 ;  /* 0x00000006ff007e24 */ /* 0x010fce000f8e00ff */
.L_x_38:
[----:B-1----:R1:W2:Y:S02]  /*2420*/  SYNCS.PHASECHK.TRANS64.TRYWAIT P0, [R0+URZ], R3 ;  /* 0x00000003000075a7 */ /* 0x0022a400080011ff */
[----:B--2---:R-:W-:Y:S05]  /*2430*/  @!P0 NANOSLEEP.SYNCS 0x989680 ;  /* 0x009896800000895d */ /* 0x004fea0003900000 */
[----:B------:R-:W2:Y:S02]  /*2440*/  @!P0 SYNCS.PHASECHK.TRANS64 P0, [R0+URZ], R3 ;  /* 0x00000003000085a7 */ /* 0x000ea400080010ff */
[----:B--2---:R-:W-:Y:S05]  /*2450*/  @P0 EXIT ;  /* 0x000000000000094d */ /* 0x004fea0003800000 */
[----:B------:R-:W-:Y:S05]  /*2460*/  BRA `(.L_x_38) ;  /* 0xfffffffc00ec7947 */ /* 0x000fea000383ffff */
.L_x_17:
[----:B------:R-:W-:-:S04]  /*2470*/  UISETP.NE.AND UP1, UPT, UR37, URZ, UPT ;  /* 0x000000ff2500728c */ /* 0x000fc8000bf25270 */
[----:B------:R-:W-:-:S09]  /*2480*/  UISETP.NE.OR UP1, UPT, UR8, 0x1, UP1 ;  /* 0x000000010800788c */ /* 0x000fd20008f25670 */
[----:B------:R-:W-:Y:S05]  /*2490*/  BRA.U UP1, `(.L_x_39) ;  /* 0x0000000501487547 */ /* 0x000fea000b800000 */
[----:B------:R-:W-:Y:S01]  /*24a0*/  ISETP.NE.AND P2, PT, R2, RZ, PT ;  /* 0x000000ff0200720c */ /* 0x000fe20003f45270 */
[----:B------:R-:W-:Y:S01]  /*24b0*/  IMAD.MOV.U32 R12, RZ, RZ, 0x1 ;  /* 0x00000001ff0c7424 */ /* 0x000fe200078e00ff */
[----:B------:R-:W-:Y:S02]  /*24c0*/  CS2R R10, SRZ ;  /* 0x00000000000a7805 */ /* 0x000fe4000001ff00 */
[----:B------:R-:W-:Y:S01]  /*24d0*/  CS2R R8, SRZ ;  /* 0x0000000000087805 */ /* 0x000fe2000001ff00 */
[----:B------:R-:W-:Y:S01]  /*24e0*/  UMOV UR4, 0x400 ;  /* 0x0000040000047882 */ /* 0x000fe20000000000 */
[----:B------:R-:W-:Y:S01]  /*24f0*/  UMOV UR6, URZ ;  /* 0x000000ff00067c82 */ /* 0x000fe20008000000 */
[----:B------:R-:W-:-:S12]  /*2500*/  ULEA UR37, UR37, UR4, 0x18 ;  /* 0x0000000425257291 */ /* 0x000fd8000f8ec0ff */
.L_x_43:
[----:B------:R-:W-:Y:S02]  /*2510*/  LEA R0, R8, UR37, 0x3 ;  /* 0x0000002508007c11 */ /* 0x000fe4000f8e18ff */
[----:B------:R-:W-:-:S03]  /*2520*/  SHF.L.U32 R5, R9, 0x1f, RZ ;  /* 0x0000001f09057819 */ /* 0x000fc600000006ff */
[----:B------:R-:W-:Y:S01]  /*2530*/  VIADD R4, R0, 0xf0 ;  /* 0x000000f000047836 */ /* 0x000fe20000000000 */
[----:B------:R-:W1:Y:S02]  /*2540*/  SYNCS.PHASECHK.TRANS64.TRYWAIT P0, [R0+URZ+0xe0], R5 ;  /* 0x0000e005000075a7 */ /* 0x000e6400080011ff */
[----:B-1----:R-:W-:Y:S05]  /*2550*/  @!P0 BRA `(.L_x_40) ;  /* 0x0000006800e88947 */ /* 0x002fea0003800000 */
.L_x_132:
[----:B------:R-:W-:Y:S01]  /*2560*/  ULEA UR5, UR6, UR37, 0x3 ;  /* 0x0000002506057291 */ /* 0x000fe2000f8e18ff */
[----:B------:R-:W-:Y:S02]  /*2570*/  PRMT R4, RZ, 0x654, R4 ;  /* 0x00000654ff047816 */ /* 0x000fe40000000004 */
[----:B-1----:R-:W-:Y:S01]  /*2580*/  SHF.L.U32 R5, R12, 0x1f, RZ ;  /* 0x0000001f0c057819 */ /* 0x002fe200000006ff */
[----:B------:R-:W-:Y:S01]  /*2590*/  UIADD3 UR4, UPT, UPT, UR5, 0x80, URZ ;  /* 0x0000008005047890 */ /* 0x000fe2000fffe0ff */
[----:B------:R1:W-:Y:S05]  /*25a0*/  SYNCS.ARRIVE.TRANS64.RED.A1T0 RZ, [R4+URZ], RZ ;  /* 0x000000ff04ff79a7 */ /* 0x0003ea00081004ff */
[----:B------:R-:W-:Y:S01]  /*25b0*/  IMAD.U32 R7, RZ, RZ, UR4 ;  /* 0x00000004ff077e24 */ /* 0x000fe2000f8e00ff */
[----:B------:R-:W2:Y:S04]  /*25c0*/  SYNCS.PHASECHK.TRANS64.TRYWAIT P0, [UR5+0x90], R5 ;  /* 0x00009005ff0075a7 */ /* 0x000ea80008001105 */
[----:B------:R-:W-:Y:S01]  /*25d0*/  PRMT R6, R2, 0x654, R7 ;  /* 0x0000065402067816 */ /* 0x000fe20000000007 */
[----:B-1----:R-:W-:Y:S01]  /*25e0*/  @!P2 IMAD.MOV.U32 R4, RZ, RZ, 0x10 ;  /* 0x00000010ff04a424 */ /* 0x002fe200078e00ff */
[----:B--2---:R-:W-:Y:S06]  /*25f0*/  @!P0 BRA `(.L_x_41) ;  /* 0x0000006800d48947 */ /* 0x004fec0003800000 */
.L_x_134:
[----:B------:R-:W-:Y:S01]  /*2600*/  ULEA UR4, UR6, UR37, 0x4 ;  /* 0x0000002506047291 */ /* 0x000fe2000f8e20ff */
[----:B------:R-:W-:Y:S01]  /*2610*/  SEL R3, R6, R3, !P2 ;  /* 0x0000000306037207 */ /* 0x000fe20005000000 */
[----:B------:R-:W-:Y:S01]  /*2620*/  UIADD3 UR5, UPT, UPT, UR5, 0x80, URZ ;  /* 0x0000008005057890 */ /* 0x000fe2000fffe0ff */
[----:B-1----:R-:W-:Y:S01]  /*2630*/  LEA R0, R11, UR37, 0x3 ;  /* 0x000000250b007c11 */ /* 0x002fe2000f8e18ff */
[----:B------:R-:W-:Y:S01]  /*2640*/  UIADD3 UR4, UPT, UPT, UR4, 0x110, URZ ;  /* 0x0000011004047890 */ /* 0x000fe2000fffe0ff */
[----:B------:R-:W-:Y:S01]  /*2650*/  SHF.L.U32 R5, R10, 0x1f, RZ ;  /* 0x0000001f0a057819 */ /* 0x000fe200000006ff */
[----:B------:R1:W-:Y:S01]  /*2660*/  @!P2 SYNCS.ARRIVE.TRANS64.RED RZ, [R3+URZ], R4 ;  /* 0x0000000403ffa9a7 */ /* 0x0003e200080004ff */
[----:B------:R-:W-:Y:S01]  /*2670*/  UIADD3 UR6, UPT, UPT, UR6, 0x1, URZ ;  /* 0x0000000106067890 */ /* 0x000fe2000fffe0ff */
[----:B------:R-:W-:-:S03]  /*2680*/  VIADD R8, R8, 0x1 ;  /* 0x0000000108087836 */ /* 0x000fc60000000000 */
[----:B------:R-:W-:Y:S02]  /*2690*/  UISETP.NE.AND UP0, UPT, UR6, 0x2, UPT ;  /* 0x000000020600788c */ /* 0x000fe4000bf05270 */
[----:B------:R-:W-:Y:S06]  /*26a0*/  UGETNEXTWORKID.BROADCAST [UR4], [UR5] ;  /* 0x00000000040073ca */ /* 0x000fec0008000100 */
[----:B------:R-:W-:Y:S01]  /*26b0*/  USEL UR4, URZ, 0x1, UP0 ;  /* 0x00000001ff047887 */ /* 0x000fe20008000000 */
[----:B------:R-:W-:Y:S01]  /*26c0*/  ISETP.NE.AND P0, PT, R8, 0x2, PT ;  /* 0x000000020800780c */ /* 0x000fe20003f05270 */
[----:B------:R-:W-:Y:S01]  /*26d0*/  USEL UR6, UR6, URZ, UP0 ;  /* 0x000000ff06067287 */ /* 0x000fe20008000000 */
[----:B------:R-:W2:Y:S03]  /*26e0*/  SYNCS.PHASECHK.TRANS64.TRYWAIT P1, [R0+URZ+0x80], R5 ;  /* 0x00008005000075a7 */ /* 0x000ea600080211ff */
[----:B------:R-:W-:Y:S01]  /*26f0*/  LOP3.LUT R12, R12, UR4, RZ, 0x3c, !PT ;  /* 0x000000040c0c7c12 */ /* 0x000fe2000f8e3cff */
[----:B-12---:R-:W-:Y:S07]  /*2700*/  @!P1 BRA `(.L_x_42) ;  /* 0x0000006800a89947 */ /* 0x006fee0003800000 */
.L_x_135:
[C---:B------:R-:W-:Y:S01]  /*2710*/  LEA R4, R11.reuse, UR37, 0x4 ;  /* 0x000000250b047c11 */ /* 0x040fe2000f8e20ff */
[----:B-1----:R-:W-:Y:S01]  /*2720*/  VIADD R0, R0, 0x90 ;  /* 0x0000009000007836 */ /* 0x002fe20000000000 */
[----:B------:R-:W-:Y:S01]  /*2730*/  SEL R8, R8, RZ, P0 ;  /* 0x000000ff08087207 */ /* 0x000fe20000000000 */
[----:B------:R-:W-:-:S03]  /*2740*/  VIADD R11, R11, 0x1 ;  /* 0x000000010b0b7836 */ /* 0x000fc60000000000 */
[----:B------:R-:W1:Y:S01]  /*2750*/  LDS.128 R4, [R4+0x110] ;  /* 0x0001100004047984 */ /* 0x000e620000000c00 */
[----:B------:R-:W-:Y:S02]  /*2760*/  PRMT R0, RZ, 0x654, R0 ;  /* 0x00000654ff007816 */ /* 0x000fe40000000000 */
[C---:B------:R-:W-:Y:S01]  /*2770*/  ISETP.NE.AND P1, PT, R11.reuse, 0x2, PT ;  /* 0x000000020b00780c */ /* 0x040fe20003f25270 */
[----:B------:R-:W-:Y:S01]  /*2780*/  @!PT LDS RZ, [RZ] ;  /* 0x00000000fffff984 */ /* 0x000fe20000000800 */
[----:B------:R-:W-:Y:S01]  /*2790*/  @!PT LDS RZ, [RZ] ;  /* 0x00000000fffff984 */ /* 0x000fe20000000800 */
[----:B------:R-:W-:Y:S01]  /*27a0*/  @!PT LDS RZ, [RZ] ;  /* 0x00000000fffff984 */ /* 0x000fe20000000800 */
[----:B------:R-:W-:Y:S01]  /*27b0*/  @!PT LDS RZ, [RZ] ;  /* 0x00000000fffff984 */ /* 0x000fe20000000800 */
[----:B------:R2:W-:Y:S06]  /*27c0*/  MEMBAR.ALL.CTA ;  /* 0x0000000000007992 */ /* 0x0005ec0000008000 */
[----:B--2---:R-:W2:Y:S01]  /*27d0*/  FENCE.VIEW.ASYNC.S ;  /* 0x00000000000073c6 */ /* 0x004ea20000000000 */
[----:B------:R-:W-:Y:S01]  /*27e0*/  SEL R11, R11, RZ, P1 ;  /* 0x000000ff0b0b7207 */ /* 0x000fe20000800000 */
[----:B--2---:R2:W-:Y:S01]  /*27f0*/  SYNCS.ARRIVE.TRANS64.RED.A1T0 RZ, [R0+URZ], RZ ;  /* 0x000000ff00ff79a7 */ /* 0x0045e200081004ff */
[----:B-1----:R-:W-:-:S02]  /*2800*/  LOP3.LUT P3, RZ, R6, 0x1, RZ, 0xc0, !PT ;  /* 0x0000000106ff7812 */ /* 0x002fc4000786c0ff */
[----:B------:R-:W-:-:S04]  /*2810*/  SEL R5, RZ, 0x1, P1 ;  /* 0x00000001ff057807 */ /* 0x000fc80000800000 */
[----:B------:R-:W-:Y:S02]  /*2820*/  LOP3.LUT R10, R10, R5, RZ, 0x3c, !PT ;  /* 0x000000050a0a7212 */ /* 0x000fe400078e3cff */
[----:B--2---:R-:W-:-:S04]  /*2830*/  SEL R0, RZ, 0x1, P0 ;  /* 0x00000001ff007807 */ /* 0x004fc80000000000 */
[----:B------:R-:W-:Y:S01]  /*2840*/  LOP3.LUT R9, R9, R0, RZ, 0x3c, !PT ;  /* 0x0000000009097212 */ /* 0x000fe200078e3cff */
[----:B------:R-:W-:Y:S06]  /*2850*/  @P3 BRA `(.L_x_43) ;  /* 0xfffffffc002c3947 */ /* 0x000fec000383ffff */
[----:B------:R-:W-:Y:S01]  /*2860*/  ULEA UR5, UR6, UR37, 0x3 ;  /* 0x0000002506057291 */ /* 0x000fe2000f8e18ff */
[----:B------:R-:W-:-:S08]  /*2870*/  SHF.L.U32 R3, R12, 0x1f, RZ ;  /* 0x0000001f0c037819 */ /* 0x000fd000000006ff */
[----:B------:R-:W1:Y:S02]  /*2880*/  SYNCS.PHASECHK.TRANS64 P0, [UR5+0x90], R3 ;  /* 0x00009003ff0075a7 */ /* 0x000e640008001005 */
[----:B-1----:R-:W-:Y:S05]  /*2890*/  @P0 BRA `(.L_x_44) ;  /* 0x0000000000080947 */ /* 0x002fea0003800000 */
[----:B------:R-:W1:Y:S02]  /*28a0*/  SYNCS.PHASECHK.TRANS64.TRYWAIT P0, [UR5+0x90], R3 ;  /* 0x00009003ff0075a7 */ /* 0x000e640008001105 */
[----:B-1----:R-:W-:Y:S05]  /*28b0*/  @!P0 BRA `(.L_x_45) ;  /* 0x0000006800508947 */ /* 0x002fea0003800000 */
.L_x_44:
[----:B------:R-:W-:-:S04]  /*28c0*/  UIADD3 UR4, UPT, UPT, UR6, 0x1, URZ ;  /* 0x0000000106047890 */ /* 0x000fc8000fffe0ff */
[----:B------:R-:W-:-:S04]  /*28d0*/  UISETP.NE.AND UP0, UPT, UR4, 0x2, UPT ;  /* 0x000000020400788c */ /* 0x000fc8000bf05270 */
[----:B------:R-:W-:Y:S02]  /*28e0*/  USEL UR7, URZ, 0x1, UP0 ;  /* 0x00000001ff077887 */ /* 0x000fe40008000000 */
[----:B------:R-:W-:-:S04]  /*28f0*/  USEL UR4, UR4, URZ, UP0 ;  /* 0x000000ff04047287 */ /* 0x000fc80008000000 */
[----:B------:R-:W-:Y:S01]  /*2900*/  ULEA UR4, UR4, UR37, 0x3 ;  /* 0x0000002504047291 */ /* 0x000fe2000f8e18ff */
[----:B-1----:R-:W-:-:S04]  /*2910*/  LOP3.LUT R3, R12, UR7, RZ, 0x3c, !PT ;  /* 0x000000070c037c12 */ /* 0x002fc8000f8e3cff */
[----:B------:R-:W-:-:S04]  /*2920*/  SHF.L.U32 R0, R3, 0x1f, RZ ;  /* 0x0000001f03007819 */ /* 0x000fc800000006ff */
[----:B------:R-:W1:Y:S02]  /*2930*/  SYNCS.PHASECHK.TRANS64 P0, [UR4+0x90], R0 ;  /* 0x00009000ff0075a7 */ /* 0x000e640008001004 */
[----:B-1----:R-:W-:Y:S05]  /*2940*/  @P0 EXIT ;  /* 0x000000000000094d */ /* 0x002fea0003800000 */
[----:B------:R-:W-:Y:S02]  /*2950*/  SHF.L.U32 R3, R3, 0x1f, RZ ;  /* 0x0000001f03037819 */ /* 0x000fe400000006ff */
[----:B------:R-:W-:-:S07]  /*2960*/  MOV R0, UR4 ;  /* 0x0000000400007c02 */ /* 0x000fce0008000f00 */
.L_x_46:
[----:B-1----:R1:W2:Y:S02]  /*2970*/  SYNCS.PHASECHK.TRANS64.TRYWAIT P0, [R0+URZ+0x90], R3 ;  /* 0x00009003000075a7 */ /* 0x0022a400080011ff */
[----:B--2---:R-:W-:Y:S05]  /*2980*/  @!P0 NANOSLEEP.SYNCS 0x989680 ;  /* 0x009896800000895d */ /* 0x004fea0003900000 */
[----:B------:R-:W2:Y:S02]  /*2990*/  @!P0 SYNCS.PHASECHK.TRANS64 P0, [R0+URZ+0x90], R3 ;  /* 0x00009003000085a7 */ /* 0x000ea400080010ff */
[----:B--2---:R-:W-:Y:S05]  /*29a0*/  @P0 EXIT ;  /* 0x000000000000094d */ /* 0x004fea0003800000 */
[----:B------:R-:W-:Y:S05]  /*29b0*/  BRA `(.L_x_46) ;  /* 0xfffffffc00ec7947 */ /* 0x000fea000383ffff */
.L_x_39:
[----:B------:R-:W-:-:S09]  /*29c0*/  UISETP.NE.AND UP1, UPT, UR8, URZ, UPT ;  /* 0x000000ff0800728c */ /* 0x000fd2000bf25270 */
[----:B------:R-:W-:Y:S05]  /*29d0*/  BRA.U UP1, `(.L_x_47) ;  /* 0x0000000d01947547 */ /* 0x000fea000b800000 */
[----:B------:R-:W-:Y:S01]  /*29e0*/  UMOV UR4, 0x40 ;  /* 0x0000004000047882 */ /* 0x000fe20000000000 */
[----:B------:R-:W-:Y:S01]  /*29f0*/  NOP ;  /* 0x0000000000007918 */ /* 0x000fe20000000000 */
[----:B------:R-:W-:Y:S01]  /*2a00*/  ULEA UR4, UR37, UR4, 0x18 ;  /* 0x0000000425047291 */ /* 0x000fe2000f8ec0ff */
[----:B------:R-:W-:Y:S02]  /*2a10*/  UMOV UR5, 0x400 ;  /* 0x0000040000057882 */ /* 0x000fe40000000000 */
[----:B------:R-:W-:-:S06]  /*2a20*/  ULEA UR37, UR37, UR5, 0x18 ;  /* 0x0000000525257291 */ /* 0x000fcc000f8ec0ff */
[----:B------:R-:W1:Y:S02]  /*2a30*/  LDS.U8 R0, [UR4+0x1c] ;  /* 0x00001c04ff007984 */ /* 0x000e640008000000 */
[----:B-1----:R-:W-:-:S13]  /*2a40*/  ISETP.NE.AND P0, PT, R0, RZ, PT ;  /* 0x000000ff0000720c */ /* 0x002fda0003f05270 */
[----:B------:R-:W-:Y:S05]  /*2a50*/  @P0 BRA `(.L_x_48) ;  /* 0x0000000000580947 */ /* 0x000fea0003800000 */
[----:B------:R-:W-:-:S13]  /*2a60*/  ELECT P0, URZ, PT ;  /* 0x0000000000ff782f */ /* 0x000fda0003800000 */
[----:B------:R-:W-:Y:S05]  /*2a70*/  @!P0 BRA `(.L_x_49) ;  /* 0x0000000000608947 */ /* 0x000fea0003800000 */
[----:B------:R-:W-:Y:S01]  /*2a80*/  UMOV UR5, 0x10 ;  /* 0x0000001000057882 */ /* 0x000fe20000000000 */
[----:B------:R-:W-:Y:S01]  /*2a90*/  HFMA2 R0, -RZ, RZ, 0, 5.9604644775390625e-08 ;  /* 0x00000001ff007431 */ /* 0x000fe200000001ff */
[----:B------:R-:W-:-:S03]  /*2aa0*/  MOV R2, 0xffff ;  /* 0x0000ffff00027802 */ /* 0x000fc60000000f00 */
[----:B------:R-:W-:Y:S04]  /*2ab0*/  DEPBAR.LE SB1, 0x36 ;  /* 0x00009d800000791a */ /* 0x000fe80000000000 */
[----:B------:R-:W1:Y:S02]  /*2ac0*/  UTCATOMSWS.FIND_AND_SET.ALIGN UP0, UR5, UR5 ;  /* 0x00000005000575e3 */ /* 0x000e640008000800 */
[----:B-1----:R-:W-:Y:S01]  /*2ad0*/  MOV R3, UR5 ;  /* 0x0000000500037c02 */ /* 0x002fe20008000f00 */
[----:B------:R-:W-:Y:S06]  /*2ae0*/  BRA.U UP0, `(.L_x_50) ;  /* 0x0000000100187547 */ /* 0x000fec000b800000 */
.L_x_51:
[----:B------:R-:W-:Y:S05]  /*2af0*/  NANOSLEEP 0x64 ;  /* 0x000000640000795d */ /* 0x000fea0003800000 */
[----:B------:R-:W-:-:S05]  /*2b00*/  UMOV UR5, 0x10 ;  /* 0x0000001000057882 */ /* 0x000fca0000000000 */
[----:B------:R-:W-:Y:S04]  /*2b10*/  DEPBAR.LE SB1, 0x36 ;  /* 0x00009d800000791a */ /* 0x000fe80000000000 */
[----:B------:R-:W1:Y:S02]  /*2b20*/  UTCATOMSWS.FIND_AND_SET.ALIGN UP0, UR5, UR5 ;  /* 0x00000005000575e3 */ /* 0x000e640008000800 */
[----:B-1----:R-:W-:Y:S01]  /*2b30*/  MOV R3, UR5 ;  /* 0x0000000500037c02 */ /* 0x002fe20008000f00 */
[----:B------:R-:W-:Y:S05]  /*2b40*/  BRA.U !UP0, `(.L_x_51) ;  /* 0xfffffffd08e87547 */ /* 0x000fea000b83ffff */
.L_x_50:
[-C--:B------:R-:W-:Y:S02]  /*2b50*/  SHF.L.U32 R2, R2, R3.reuse, RZ ;  /* 0x0000000302027219 */ /* 0x080fe400000006ff */
[----:B------:R-:W-:Y:S01]  /*2b60*/  SHF.L.U32 R0, R0, R3, RZ ;  /* 0x0000000300007219 */ /* 0x000fe200000006ff */
[----:B------:R-:W-:Y:S02]  /*2b70*/  IMAD.SHL.U32 R3, R3, 0x20, RZ ;  /* 0x0000002003037824 */ /* 0x000fe400078e00ff */
[----:B------:R1:W-:Y:S04]  /*2b80*/  ATOMS.OR RZ, [UR4+0x14], R2 ;  /* 0x00001402ffff798c */ /* 0x0003e8000b000004 */
[----:B------:R1:W-:Y:S04]  /*2b90*/  ATOMS.OR RZ, [UR4+0x18], R0 ;  /* 0x00001800ffff798c */ /* 0x0003e8000b000004 */
[----:B------:R1:W-:Y:S01]  /*2ba0*/  STS [UR37+0x130], R3 ;  /* 0x00013003ff007988 */ /* 0x0003e20008000825 */
[----:B------:R-:W-:Y:S05]  /*2bb0*/  BRA `(.L_x_49) ;  /* 0x0000000000107947 */ /* 0x000fea0003800000 */
.L_x_48:
[----:B------:R-:W-:Y:S02]  /*2bc0*/  MOV R0, 0xffffffff ;  /* 0xffffffff00007802 */ /* 0x000fe40000000f00 */
[----:B------:R-:W-:-:S03]  /*2bd0*/  MOV R2, 0x2c00 ;  /* 0x00002c0000027802 */ /* 0x000fc60000000f00 */
[----:B------:R1:W-:Y:S04]  /*2be0*/  STS [UR37+0x130], R0 ;  /* 0x00013000ff007988 */ /* 0x0003e80008000825 */
[----:B-1-3-5:R-:W-:Y:S05]  /*2bf0*/  CALL.REL.NOINC `($__internal_1_$__cuda_sm10x_tcgen05_guardrail_trap_phase_invalid_during_alloc) ;  /* 0x0000006c00947944 */ /* 0x02afea0003c00000 */
.L_x_49:
[----:B------:R-:W-:Y:S05]  /*2c00*/  WARPSYNC.ALL ;  /* 0x0000000000007948 */ /* 0x000fea0003800000 */
[----:B------:R-:W2:Y:S01]  /*2c10*/  S2UR UR6, SR_CgaCtaId ;  /* 0x00000000000679c3 */ /* 0x000ea20000008800 */
[----:B------:R-:W-:Y:S01]  /*2c20*/  UMOV UR4, 0x400 ;  /* 0x0000040000047882 */ /* 0x000fe20000000000 */
[----:B------:R-:W-:-:S06]  /*2c30*/  NOP ;  /* 0x0000000000007918 */ /* 0x000fcc0000000000 */
[----:B------:R-:W-:Y:S06]  /*2c40*/  BAR.ARV 0x6, 0xa0 ;  /* 0x0182800000007b1d */ /* 0x000fec0000002000 */
[----:B------:R-:W4:Y:S01]  /*2c50*/  LDCU UR7, c[0x0][0x38c] ;  /* 0x00007180ff0777ac */ /* 0x000f220008000800 */
[----:B------:R-:W-:Y:S01]  /*2c60*/  IMAD.MOV.U32 R11, RZ, RZ, 0x1 ;  /* 0x00000001ff0b7424 */ /* 0x000fe200078e00ff */
[----:B------:R-:W-:Y:S01]  /*2c70*/  CS2R R8, SRZ ;  /* 0x0000000000087805 */ /* 0x000fe2000001ff00 */
[----:B------:R-:W-:Y:S01]  /*2c80*/  IMAD.MOV.U32 R10, RZ, RZ, RZ ;  /* 0x000000ffff0a7224 */ /* 0x000fe200078e00ff */
[----:B------:R-:W-:Y:S01]  /*2c90*/  UMOV UR18, URZ ;  /* 0x000000ff00127c82 */ /* 0x000fe20008000000 */
[----:B------:R-:W-:Y:S01]  /*2ca0*/  UMOV UR17, URZ ;  /* 0x000000ff00117c82 */ /* 0x000fe20008000000 */
[----:B------:R-:W-:Y:S01]  /*2cb0*/  UMOV UR22, 0x0 ;  /* 0x0000000000167882 */ /* 0x000fe20000000000 */
[----:B------:R-:W-:Y:S01]  /*2cc0*/  UMOV UR23, 0x44004a0 ;  /* 0x044004a000177882 */ /* 0x000fe20000000000 */
[----:B------:R-:W-:Y:S01]  /*2cd0*/  UMOV UR20, 0x0 ;  /* 0x0000000000147882 */ /* 0x000fe20000000000 */
[----:B------:R-:W-:Y:S01]  /*2ce0*/  UMOV UR21, 0x44004a0 ;  /* 0x044004a000157882 */ /* 0x000fe20000000000 */
[----:B--2---:R-:W-:Y:S01]  /*2cf0*/  ULEA UR6, UR6, UR4, 0x18 ;  /* 0x0000000406067291 */ /* 0x004fe2000f8ec0ff */
[----:B------:R-:W2:Y:S03]  /*2d00*/  LDCU UR4, c[0x0][0x38c] ;  /* 0x00007180ff0477ac */ /* 0x000ea60008000800 */
[----:B------:R-:W-:-:S02]  /*2d10*/  UIADD3 UR11, UPT, UPT, UR6, 0x6400, URZ ;  /* 0x00006400060b7890 */ /* 0x000fc4000fffe0ff */
[----:B----4-:R-:W-:-:S03]  /*2d20*/  UIADD3 UR7, UPT, UPT, UR7, 0x3f, URZ ;  /* 0x0000003f07077890 */ /* 0x010fc6000fffe0ff */
[----:B-1----:R-:W1:Y:S01]  /*2d30*/  LDS R0, [UR6+0x130] ;  /* 0x00013006ff007984 */ /* 0x002e620008000800 */
[----:B------:R-:W-:Y:S02]  /*2d40*/  UIADD3 UR12, UPT, UPT, UR6, 0x9400, URZ ;  /* 0x00009400060c7890 */ /* 0x000fe4000fffe0ff */
[----:B------:R-:W-:Y:S02]  /*2d50*/  USHF.R.S32.HI UR5, URZ, 0x1f, UR7 ;  /* 0x0000001fff057899 */ /* 0x000fe40008011407 */
[----:B------:R-:W-:Y:S02]  /*2d60*/  USHF.R.U32.HI UR11, URZ, 0x4, UR11 ;  /* 0x00000004ff0b7899 */ /* 0x000fe4000801160b */
[----:B------:R-:W-:Y:S02]  /*2d70*/  ULEA.HI UR5, UR5, UR7, URZ, 0x6 ;  /* 0x0000000705057291 */ /* 0x000fe4000f8f30ff */
[----:B------:R-:W-:Y:S02]  /*2d80*/  USHF.R.U32.HI UR12, URZ, 0x4, UR12 ;  /* 0x00000004ff0c7899 */ /* 0x000fe4000801160c */
[----:B------:R-:W-:-:S02]  /*2d90*/  USHF.R.S32.HI UR5, URZ, 0x6, UR5 ;  /* 0x00000006ff057899 */ /* 0x000fc40008011405 */
[----:B------:R-:W-:Y:S02]  /*2da0*/  ULOP3.LUT UR11, UR11, 0x3fff, URZ, 0xc0, !UPT ;  /* 0x00003fff0b0b7892 */ /* 0x000fe4000f8ec0ff */
[----:B------:R-:W-:Y:S02]  /*2db0*/  UISETP.LT.AND UP0, UPT, UR5, 0x1, UPT ;  /* 0x000000010500788c */ /* 0x000fe4000bf01270 */
[----:B------:R-:W-:Y:S02]  /*2dc0*/  ULOP3.LUT UR12, UR12, 0x3fff, URZ, 0xc0, !UPT ;  /* 0x00003fff0c0c7892 */ /* 0x000fe4000f8ec0ff */
[----:B------:R-:W-:Y:S02]  /*2dd0*/  USEL UR10, UR5, 0x1, !UP0 ;  /* 0x00000001050a7887 */ /* 0x000fe4000c000000 */
[----:B------:R-:W-:Y:S02]  /*2de0*/  ULOP3.LUT UR11, UR11, 0x10000, URZ, 0xfc, !UPT ;  /* 0x000100000b0b7892 */ /* 0x000fe4000f8efcff */
[----:B------:R-:W-:-:S02]  /*2df0*/  ULOP3.LUT UR12, UR12, 0x10000, URZ, 0xfc, !UPT ;  /* 0x000100000c0c7892 */ /* 0x000fc4000f8efcff */
[----:B------:R-:W-:Y:S02]  /*2e00*/  UIADD3 UR10, UPT, UPT, -UR10, URZ, URZ ;  /* 0x000000ff0a0a7290 */ /* 0x000fe4000fffe1ff */
[----:B--2---:R-:W-:Y:S01]  /*2e10*/  UISETP.GE.AND UP3, UPT, UR4, 0x1, UPT ;  /* 0x000000010400788c */ /* 0x004fe2000bf66270 */
[----:B-1----:R-:W-:-:S15]  /*2e20*/  R2UR UR19, R0 ;  /* 0x00000000001372ca */ /* 0x002fde00000e0000 */
.L_x_58:
[----:B------:R-:W-:Y:S02]  /*2e30*/  LEA R0, R10, UR6, 0x3 ;  /* 0x000000060a007c11 */ /* 0x000fe4000f8e18ff */
[----:B------:R-:W-:Y:S02]  /*2e40*/  SHF.L.U32 R5, R9, 0x1f, RZ ;  /* 0x0000001f09057819 */ /* 0x000fe400000006ff */
[----:B------:R-:W-:Y:S01]  /*2e50*/  PLOP3.LUT P0, PT, PT, PT, UP3, 0x80, 0x8 ;  /* 0x000000000008781c */ /* 0x000fe20003f0f038 */
[----:B------:R-:W-:Y:S01]  /*2e60*/  VIADD R3, R0, 0x90 ;  /* 0x0000009000037836 */ /* 0x000fe20000000000 */
[----:B-1----:R-:W1:Y:S02]  /*2e70*/  SYNCS.PHASECHK.TRANS64.TRYWAIT P1, [R0+URZ+0x80], R5 ;  /* 0x00008005000075a7 */ /* 0x002e6400080211ff */
[----:B-1--4-:R-:W-:Y:S09]  /*2e80*/  @!P1 BRA `(.L_x_52) ;  /* 0x0000006000f49947 */ /* 0x012ff20003800000 */
.L_x_137:
[----:B------:R-:W-:Y:S01]  /*2e90*/  LEA R4, R10, UR6, 0x4 ;  /* 0x000000060a047c11 */ /* 0x000fe2000f8e20ff */
[----:B------:R-:W-:Y:S01]  /*2ea0*/  @UP3 ULEA UR4, UR17, UR6, 0x3 ;  /* 0x0000000611043291 */ /* 0x000fe2000f8e18ff */
[----:B------:R-:W-:Y:S01]  /*2eb0*/  PLOP3.LUT P2, PT, PT, PT, PT, 0x80, 0x8 ;  /* 0x000000000008781c */ /* 0x000fe20003f4f070 */
[----:B------:R-:W-:Y:S01]  /*2ec0*/  ULEA UR8, UR18, UR6, 0x3 ;  /* 0x0000000612087291 */ /* 0x000fe2000f8e18ff */
[----:B------:R-:W-:Y:S02]  /*2ed0*/  PRMT R3, RZ, 0x654, R3 ;  /* 0x00000654ff037816 */ /* 0x000fe40000000003 */
[----:B-1----:R-:W1:Y:S01]  /*2ee0*/  LDS.128 R4, [R4+0x110] ;  /* 0x0001100004047984 */ /* 0x002e620000000c00 */
[----:B------:R-:W-:Y:S02]  /*2ef0*/  @P0 SHF.L.U32 R2, R8, 0x1f, RZ ;  /* 0x0000001f08020819 */ /* 0x000fe400000006ff */
[----:B------:R-:W-:Y:S01]  /*2f00*/  SHF.L.U32 R0, R11, 0x1f, RZ ;  /* 0x0000001f0b007819 */ /* 0x000fe200000006ff */
[----:B------:R-:W-:Y:S01]  /*2f10*/  @!PT LDS RZ, [RZ] ;  /* 0x00000000fffff984 */ /* 0x000fe20000000800 */
[----:B------:R-:W-:Y:S01]  /*2f20*/  @!PT LDS RZ, [RZ] ;  /* 0x00000000fffff984 */ /* 0x000fe20000000800 */
[----:B------:R-:W-:Y:S01]  /*2f30*/  @!PT LDS RZ, [RZ] ;  /* 0x00000000fffff984 */ /* 0x000fe20000000800 */
[----:B------:R-:W-:Y:S01]  /*2f40*/  @!PT LDS RZ, [RZ] ;  /* 0x00000000fffff984 */ /* 0x000fe20000000800 */
[----:B------:R2:W-:Y:S06]  /*2f50*/  MEMBAR.ALL.CTA ;  /* 0x0000000000007992 */ /* 0x0005ec0000008000 */
[----:B--2---:R-:W2:Y:S02]  /*2f60*/  FENCE.VIEW.ASYNC.S ;  /* 0x00000000000073c6 */ /* 0x004ea40000000000 */
[----:B--2---:R2:W-:Y:S01]  /*2f70*/  SYNCS.ARRIVE.TRANS64.RED.A1T0 RZ, [R3+URZ], RZ ;  /* 0x000000ff03ff79a7 */ /* 0x0045e200081004ff */
[----:B------:R2:W4:Y:S01]  /*2f80*/  @P0 SYNCS.PHASECHK.TRANS64.TRYWAIT P2, [UR4], R2 ;  /* 0x00000002ff0005a7 */ /* 0x0005220008041104 */
[----:B------:R-:W-:Y:S01]  /*2f90*/  ULEA.HI UR4, UR18, UR18, URZ, 0x1 ;  /* 0x0000001212047291 */ /* 0x000fe2000f8f08ff */
[----:B-1----:R-:W-:-:S03]  /*2fa0*/  LOP3.LUT P1, RZ, R6, 0x1, RZ, 0xc0, !PT ;  /* 0x0000000106ff7812 */ /* 0x002fc6000782c0ff */
[----:B------:R-:W-:Y:S02]  /*2fb0*/  USHF.L.U32 UR9, UR4, 0x7, URZ ;  /* 0x0000000704097899 */ /* 0x000fe400080006ff */
[----:B------:R-:W-:Y:S02]  /*2fc0*/  ULOP3.LUT UR4, UR4, 0xffe, URZ, 0xc0, !UPT ;  /* 0x00000ffe04047892 */ /* 0x000fe4000f8ec0ff */
[----:B------:R-:W-:Y:S02]  /*2fd0*/  ULOP3.LUT UR9, UR9, 0xffffff00, URZ, 0xc0, !UPT ;  /* 0xffffff0009097892 */ /* 0x000fe4000f8ec0ff */
[----:B------:R-:W-:Y:S02]  /*2fe0*/  UIADD3 UR4, UPT, UPT, -UR4, UR18, URZ ;  /* 0x0000001204047290 */ /* 0x000fe4000fffe1ff */
[----:B------:R-:W-:Y:S01]  /*2ff0*/  UIADD3 UR9, UPT, UPT, UR19, UR9, URZ ;  /* 0x0000000913097290 */ /* 0x000fe2000fffe0ff */
[----:B------:R-:W1:Y:S03]  /*3000*/  SYNCS.PHASECHK.TRANS64.TRYWAIT P0, [UR8+0xc0], R0 ;  /* 0x0000c000ff0075a7 */ /* 0x000e660008001108 */
[----:B------:R-:W-:Y:S01]  /*3010*/  ULEA UR9, UR4, UR9, 0x14 ;  /* 0x0000000904097291 */ /* 0x000fe2000f8ea0ff */
[----:B-12-4-:R-:W-:Y:S11]  /*3020*/  @!P0 BRA `(.L_x_53) ;  /* 0x0000006000a08947 */ /* 0x016ff60003800000 */
.L_x_139:
[----:B------:R-:W-:Y:S01]  /*3030*/  IADD3 R10, PT, PT, R10, 0x1, RZ ;  /* 0x000000010a0a7810 */ /* 0x000fe20007ffe0ff */
[----:B------:R-:W-:Y:S06]  /*3040*/  BRA.U !UP3, `(.L_x_54) ;  /* 0x000000010b987547 */ /* 0x000fec000b800000 */
[----:B------:R-:W-:Y:S01]  /*3050*/  UPLOP3.LUT UP4, UPT, UPT, UPT, UPT, 0x40, 0x4 ;  /* 0x000000000004789c */ /* 0x000fe20003f8e870 */
[----:B------:R-:W-:Y:S01]  /*3060*/  UMOV UR16, UR10 ;  /* 0x0000000a00107c82 */ /* 0x000fe20008000000 */
[----:B------:R-:W-:Y:S01]  /*3070*/  UMOV UR15, UR5 ;  /* 0x00000005000f7c82 */ /* 0x000fe20008000000 */
[----:B------:R-:W-:-:S08]  /*3080*/  UMOV UR14, UR17 ;  /* 0x00000011000e7c82 */ /* 0x000fd00008000000 */
.L_x_57:
[----:B------:R-:W-:Y:S02]  /*3090*/  UIADD3 UR16, UPT, UPT, UR16, 0x1, URZ ;  /* 0x0000000110107890 */ /* 0x000fe4000fffe0ff */
[----:B--2---:R-:W-:Y:S02]  /*30a0*/  ULEA UR7, UR14, UR6, 0x3 ;  /* 0x000000060e077291 */ /* 0x004fe4000f8e18ff */
[----:B------:R-:W-:Y:S01]  /*30b0*/  UISETP.NE.AND UP0, UPT, UR16, URZ, UPT ;  /* 0x000000ff1000728c */ /* 0x000fe2000bf05270 */
[----:B----4-:R-:W-:Y:S10]  /*30c0*/  @P2 BRA `(.L_x_55) ;  /* 0x00000000000c2947 */ /* 0x010ff40003800000 */
[----:B-1----:R-:W-:Y:S04]  /*30d0*/  SHF.L.U32 R3, R8, 0x1f, RZ ;  /* 0x0000001f08037819 */ /* 0x002fe800000006ff */
[----:B------:R-:W1:Y:S02]  /*30e0*/  SYNCS.PHASECHK.TRANS64.TRYWAIT P0, [UR7], R3 ;  /* 0x00000003ff0075a7 */ /* 0x000e640008001107 */
[----:B-1----:R-:W-:Y:S05]  /*30f0*/  @!P0 BRA `(.L_x_56) ;  /* 0x0000006000848947 */ /* 0x002fea0003800000 */
.L_x_55:
[----:B------:R-:W-:Y:S01]  /*3100*/  UISETP.NE.AND UP1, UPT, UR15, 0x1, UPT ;  /* 0x000000010f00788c */ /* 0x000fe2000bf25270 */
[----:B------:R-:W-:Y:S01]  /*3110*/  PLOP3.LUT P2, PT, PT, PT, PT, 0x80, 0x8 ;  /* 0x000000000008781c */ /* 0x000fe20003f4f070 */
[----:B------:R-:W-:Y:S02]  /*3120*/  UIADD3 UR17, UPT, UPT, UR14, 0x1, URZ ;  /* 0x000000010e117890 */ /* 0x000fe4000fffe0ff */
[----:B------:R-:W-:Y:S02]  /*3130*/  ULEA UR24, UR14, UR12, 0xa ;  /* 0x0000000c0e187291 */ /* 0x000fe4000f8e50ff */
[----:B------:R-:W-:Y:S01]  /*3140*/  UISETP.NE.AND UP2, UPT, UR17, 0x3, UPT ;  /* 0x000000031100788c */ /* 0x000fe2000bf45270 */
[----:B------:R-:W-:Y:S01]  /*3150*/  PLOP3.LUT P0, PT, PT, PT, UP1, 0x80, 0x8 ;  /* 0x000000000008781c */ /* 0x000fe20003f0f018 */
[----:B------:R-:W-:Y:S02]  /*3160*/  ULEA UR26, UR14, UR11, 0x8 ;  /* 0x0000000b0e1a7291 */ /* 0x000fe4000f8e40ff */
[----:B------:R-:W-:Y:S02]  /*3170*/  USEL UR13, URZ, 0x1, UP2 ;  /* 0x00000001ff0d7887 */ /* 0x000fe40009000000 */
[----:B------:R-:W-:Y:S02]  /*3180*/  USEL UR17, UR17, URZ, UP2 ;  /* 0x000000ff11117287 */ /* 0x000fe40009000000 */
[----:B------:R-:W-:Y:S02]  /*3190*/  UIADD3 UR30, UPT, UPT, UR24, 0x2, URZ ;  /* 0x00000002181e7890 */ /* 0x000fe4000fffe0ff */
[----:B------:R-:W-:Y:S01]  /*31a0*/  @UP1 ULEA UR4, UR17, UR6, 0x3 ;  /* 0x0000000611041291 */ /* 0x000fe2000f8e18ff */
[----:B------:R-:W-:Y:S01]  /*31b0*/  LOP3.LUT R8, R8, UR13, RZ, 0x3c, !PT ;  /* 0x0000000d08087c12 */ /* 0x000fe2000f8e3cff */
[----:B------:R-:W-:Y:S02]  /*31c0*/  UIADD3 UR28, UPT, UPT, UR26, 0x2, URZ ;  /* 0x000000021a1c7890 */ /* 0x000fe4000fffe0ff */
[----:B------:R-:W-:Y:S01]  /*31d0*/  UIADD3 UR7, UPT, UPT, UR7, 0x18, URZ ;  /* 0x0000001807077890 */ /* 0x000fe2000fffe0ff */
[----:B-1----:R-:W-:Y:S01]  /*31e0*/  @P0 SHF.L.U32 R0, R8, 0x1f, RZ ;  /* 0x0000001f08000819 */ /* 0x002fe200000006ff */
[----:B------:R-:W-:Y:S01]  /*31f0*/  UMOV UR25, 0x80004020 ;  /* 0x8000402000197882 */ /* 0x000fe20000000000 */
[----:B------:R-:W-:Y:S01]  /*3200*/  UMOV UR27, 0x80004020 ;  /* 0x80004020001b7882 */ /* 0x000fe20000000000 */
[----:B------:R-:W-:Y:S01]  /*3210*/  UMOV UR31, 0x80004020 ;  /* 0x80004020001f7882 */ /* 0x000fe20000000000 */
[----:B------:R2:W4:Y:S01]  /*3220*/  @P0 SYNCS.PHASECHK.TRANS64.TRYWAIT P2, [UR4], R0 ;  /* 0x00000000ff0005a7 */ /* 0x0005220008041104 */
[----:B------:R-:W-:Y:S01]  /*3230*/  UIADD3 UR15, UPT, UPT, UR15, -0x1, URZ ;  /* 0xffffffff0f0f7890 */ /* 0x000fe2000fffe0ff */
[----:B------:R2:W-:Y:S01]  /*3240*/  UTCIMMA gdesc[UR26], gdesc[UR24], tmem[UR9], tmem[UR22], idesc[UR23], UP4 ;  /* 0x00ff16181a0075ea */ /* 0x0005e2000a000109 */
[----:B------:R-:W-:Y:S01]  /*3250*/  UPLOP3.LUT UP4, UPT, UPT, UPT, UPT, 0x80, 0x8 ;  /* 0x000000000008789c */ /* 0x000fe20003f8f070 */
[----:B------:R-:W-:Y:S01]  /*3260*/  UMOV UR29, 0x80004020 ;  /* 0x80004020001d7882 */ /* 0x000fe20000000000 */
[----:B------:R-:W-:Y:S01]  /*3270*/  UMOV UR14, UR17 ;  /* 0x00000011000e7c82 */ /* 0x000fe20008000000 */
[----:B------:R2:W-:Y:S01]  /*3280*/  UTCIMMA gdesc[UR28], gdesc[UR30], tmem[UR9], tmem[UR20], idesc[UR21], UPT ;  /* 0x00ff141e1c0075ea */ /* 0x0005e2000b800109 */
[----:B------:R2:W-:Y:S01]  /*3290*/  UTCBAR [UR7], URZ ;  /* 0x000000ff070073e9 */ /* 0x0005e200080000ff */
[----:B------:R-:W-:Y:S06]  /*32a0*/  BRA.U UP0, `(.L_x_57) ;  /* 0xfffffffd00787547 */ /* 0x000fec000b83ffff */
.L_x_54:
[----:B------:R-:W-:Y:S01]  /*32b0*/  UIADD3 UR18, UPT, UPT, UR18, 0x1, URZ ;  /* 0x0000000112127890 */ /* 0x000fe2000fffe0ff */
[C---:B------:R-:W-:Y:S01]  /*32c0*/  ISETP.NE.AND P0, PT, R10.reuse, 0x2, PT ;  /* 0x000000020a00780c */ /* 0x040fe20003f05270 */
[----:B------:R-:W-:Y:S02]  /*32d0*/  UIADD3 UR8, UPT, UPT, UR8, 0xa0, URZ ;  /* 0x000000a008087890 */ /* 0x000fe4000fffe0ff */
[----:B------:R-:W-:Y:S01]  /*32e0*/  UISETP.NE.AND UP0, UPT, UR18, 0x4, UPT ;  /* 0x000000041200788c */ /* 0x000fe2000bf05270 */
[----:B-12---:R-:W-:Y:S02]  /*32f0*/  SEL R0, RZ, 0x1, P0 ;  /* 0x00000001ff007807 */ /* 0x006fe40000000000 */
[----:B------:R-:W-:Y:S01]  /*3300*/  SEL R10, R10, RZ, P0 ;  /* 0x000000ff0a0a7207 */ /* 0x000fe20000000000 */
[----:B------:R-:W-:Y:S01]  /*3310*/  USEL UR4, URZ, 0x1, UP0 ;  /* 0x00000001ff047887 */ /* 0x000fe20008000000 */
[----:B------:R-:W-:Y:S01]  /*3320*/  LOP3.LUT R9, R9, R0, RZ, 0x3c, !PT ;  /* 0x0000000009097212 */ /* 0x000fe200078e3cff */
[----:B------:R-:W-:Y:S01]  /*3330*/  USEL UR18, UR18, URZ, UP0 ;  /* 0x000000ff12127287 */ /* 0x000fe20008000000 */
[----:B------:R1:W-:Y:S03]  /*3340*/  UTCBAR [UR8], URZ ;  /* 0x000000ff080073e9 */ /* 0x0003e600080000ff */
[----:B------:R-:W-:Y:S01]  /*3350*/  LOP3.LUT R11, R11, UR4, RZ, 0x3c, !PT ;  /* 0x000000040b0b7c12 */ /* 0x000fe2000f8e3cff */
[----:B------:R-:W-:Y:S07]  /*3360*/  @P1 BRA `(.L_x_58) ;  /* 0xfffffff800b01947 */ /* 0x000fee000383ffff */
[----:B------:R-:W2:Y:S01]  /*3370*/  S2UR UR4, SR_CgaCtaId ;  /* 0x00000000000479c3 */ /* 0x000ea20000008800 */
[----:B------:R-:W-:Y:S01]  /*3380*/  ELECT P0, URZ, PT ;  /* 0x0000000000ff782f */ /* 0x000fe20003800000 */
[----:B------:R-:W-:Y:S01]  /*3390*/  IMAD.MOV.U32 R0, RZ, RZ, 0x1 ;  /* 0x00000001ff007424 */ /* 0x000fe200078e00ff */
[----:B------:R-:W-:Y:S01]  /*33a0*/  UIADD3 UR6, UPT, UPT, UR6, 0xc0, URZ ;  /* 0x000000c006067890 */ /* 0x000fe2000fffe0ff */
[----:B------:R-:W-:Y:S01]  /*33b0*/  SHF.L.U32 R3, R11, 0x1f, RZ ;  /* 0x0000001f0b037819 */ /* 0x000fe200000006ff */
[----:B------:R-:W-:-:S03]  /*33c0*/  UMOV UR5, 0x40 ;  /* 0x0000004000057882 */ /* 0x000fc60000000000 */
[----:B------:R-:W-:Y:S01]  /*33d0*/  UVIRTCOUNT.DEALLOC.SMPOOL 0x80 ;  /* 0x000000800000784c */ /* 0x000fe20000000000 */
[----:B--2---:R-:W-:Y:S02]  /*33e0*/  ULEA UR4, UR4, UR5, 0x18 ;  /* 0x0000000504047291 */ /* 0x004fe4000f8ec0ff */
[----:B------:R-:W-:-:S07]  /*33f0*/  ULEA UR5, UR18, UR6, 0x3 ;  /* 0x0000000612057291 */ /* 0x000fce000f8e18ff */
[----:B------:R2:W-:Y:S02]  /*3400*/  @P0 STS.U8 [UR4+0x1c], R0 ;  /* 0x00001c00ff000988 */ /* 0x0005e40008000004 */
[----:B------:R-:W3:Y:S02]  /*3410*/  SYNCS.PHASECHK.TRANS64.TRYWAIT P0, [UR5], R3 ;  /* 0x00000003ff0075a7 */ /* 0x000ee40008001105 */
[----:B--23--:R-:W-:Y:S05]  /*3420*/  @!P0 BRA `(.L_x_59) ;  /* 0x0000005c00d08947 */ /* 0x00cfea0003800000 */
.L_x_142:
[----:B------:R-:W-:-:S04]  /*3430*/  UIADD3 UR7, UPT, UPT, UR18, 0x1, URZ ;  /* 0x0000000112077890 */ /* 0x000fc8000fffe0ff */
[----:B------:R-:W-:-:S04]  /*3440*/  UISETP.NE.AND UP0, UPT, UR7, 0x4, UPT ;  /* 0x000000040700788c */ /* 0x000fc8000bf05270 */
[----:B-1----:R-:W-:Y:S02]  /*3450*/  USEL UR8, URZ, 0x1, UP0 ;  /* 0x00000001ff087887 */ /* 0x002fe40008000000 */
[----:B------:R-:W-:-:S04]  /*3460*/  USEL UR7, UR7, URZ, UP0 ;  /* 0x000000ff07077287 */ /* 0x000fc80008000000 */
[----:B------:R-:W-:Y:S01]  /*3470*/  ULEA UR5, UR7, UR6, 0x3 ;  /* 0x0000000607057291 */ /* 0x000fe2000f8e18ff */
[----:B------:R-:W-:-:S04]  /*3480*/  LOP3.LUT R2, R11, UR8, RZ, 0x3c, !PT ;  /* 0x000000080b027c12 */ /* 0x000fc8000f8e3cff */
[----:B--2---:R-:W-:-:S04]  /*3490*/  SHF.L.U32 R3, R2, 0x1f, RZ ;  /* 0x0000001f02037819 */ /* 0x004fc800000006ff */
[----:B------:R-:W1:Y:S02]  /*34a0*/  SYNCS.PHASECHK.TRANS64.TRYWAIT P0, [UR5], R3 ;  /* 0x00000003ff0075a7 */ /* 0x000e640008001105 */
[----:B-1----:R-:W-:Y:S05]  /*34b0*/  @!P0 BRA `(.L_x_60) ;  /* 0x0000005c00c48947 */ /* 0x002fea0003800000 */
.L_x_144:
        /* <DEDUP_REMOVED lines=9> */
.L_x_146:
[----:B------:R-:W-:-:S04]  /*3550*/  UIADD3 UR7, UPT, UPT, UR7, 0x1, URZ ;  /* 0x0000000107077890 */ /* 0x000fc8000fffe0ff */
[----:B------:R-:W-:-:S04]  /*3560*/  UISETP.NE.AND UP0, UPT, UR7, 0x4, UPT ;  /* 0x000000040700788c */ /* 0x000fc8000bf05270 */
[----:B------:R-:W-:Y:S02]  /*3570*/  USEL UR5, URZ, 0x1, UP0 ;  /* 0x00000001ff057887 */ /* 0x000fe40008000000 */
[----:B------:R-:W-:-:S04]  /*3580*/  USEL UR7, UR7, URZ, UP0 ;  /* 0x000000ff07077287 */ /* 0x000fc80008000000 */
[----:B------:R-:W-:Y:S01]  /*3590*/  ULEA UR7, UR7, UR6, 0x3 ;  /* 0x0000000607077291 */ /* 0x000fe2000f8e18ff */
[----:B-1----:R-:W-:-:S04]  /*35a0*/  LOP3.LUT R3, R2, UR5, RZ, 0x3c, !PT ;  /* 0x0000000502037c12 */ /* 0x002fc8000f8e3cff */
[----:B------:R-:W-:-:S04]  /*35b0*/  SHF.L.U32 R3, R3, 0x1f, RZ ;  /* 0x0000001f03037819 */ /* 0x000fc800000006ff */
[----:B------:R-:W1:Y:S02]  /*35c0*/  SYNCS.PHASECHK.TRANS64.TRYWAIT P0, [UR7], R3 ;  /* 0x00000003ff0075a7 */ /* 0x000e640008001107 */
[----:B-1----:R-:W-:Y:S05]  /*35d0*/  @!P0 BRA `(.L_x_62) ;  /* 0x0000005c00ac8947 */ /* 0x002fea0003800000 */
.L_x_148:
[----:B------:R-:W-:Y:S01]  /*35e0*/  NOP ;  /* 0x0000000000007918 */ /* 0x000fe20000000000 */
[----:B-1----:R-:W1:Y:S01]  /*35f0*/  LDS R0, [UR4+0x14] ;  /* 0x00001404ff007984 */ /* 0x002e620008000800 */
[----:B------:R-:W-:Y:S01]  /*3600*/  ULOP3.LUT UR6, UR19, 0xffff, URZ, 0xc0, !UPT ;  /* 0x0000ffff13067892 */ /* 0x000fe2000f8ec0ff */
[----:B------:R-:W-:Y:S01]  /*3610*/  UMOV UR8, 0xffff ;  /* 0x0000ffff00087882 */ /* 0x000fe20000000000 */
[----:B------:R-:W-:Y:S02]  /*3620*/  UMOV UR5, 0x1 ;  /* 0x0000000100057882 */ /* 0x000fe40000000000 */
[----:B------:R-:W-:-:S04]  /*3630*/  USHF.R.U32.HI UR6, URZ, 0x5, UR6 ;  /* 0x00000005ff067899 */ /* 0x000fc80008011606 */
[----:B------:R-:W-:Y:S02]  /*3640*/  USHF.L.U32 UR8, UR8, UR6, URZ ;  /* 0x0000000608087299 */ /* 0x000fe400080006ff */
[----:B------:R-:W-:-:S04]  /*3650*/  USHF.L.U32 UR5, UR5, UR6, URZ ;  /* 0x0000000605057299 */ /* 0x000fc800080006ff */
[----:B-1----:R-:W-:-:S04]  /*3660*/  LOP3.LUT R0, R0, UR8, RZ, 0xc0, !PT ;  /* 0x0000000800007c12 */ /* 0x002fc8000f8ec0ff */
[----:B------:R-:W-:-:S13]  /*3670*/  ISETP.NE.AND P0, PT, R0, UR8, PT ;  /* 0x0000000800007c0c */ /* 0x000fda000bf05270 */
[----:B------:R-:W-:Y:S05]  /*3680*/  @P0 BRA `(.L_x_63) ;  /* 0x0000000000580947 */ /* 0x000fea0003800000 */
[----:B------:R-:W1:Y:S02]  /*3690*/  LDS R0, [UR4+0x18] ;  /* 0x00001804ff007984 */ /* 0x000e640008000800 */
[----:B-1----:R-:W-:-:S04]  /*36a0*/  LOP3.LUT R0, R0, UR5, RZ, 0xc0, !PT ;  /* 0x0000000500007c12 */ /* 0x002fc8000f8ec0ff */
[----:B------:R-:W-:-:S13]  /*36b0*/  ISETP.NE.AND P0, PT, R0, UR5, PT ;  /* 0x0000000500007c0c */ /* 0x000fda000bf05270 */
[----:B------:R-:W-:Y:S05]  /*36c0*/  @P0 BRA `(.L_x_64) ;  /* 0x00000000003c0947 */ /* 0x000fea0003800000 */
[----:B------:R-:W1:Y:S01]  /*36d0*/  S2R R2, SR_LANEID ;  /* 0x0000000000027919 */ /* 0x000e620000000000 */
[----:B------:R-:W-:Y:S01]  /*36e0*/  ULOP3.LUT UR8, URZ, UR8, URZ, 0x33, !UPT ;  /* 0x00000008ff087292 */ /* 0x000fe2000f8e33ff */
[----:B------:R-:W-:Y:S01]  /*36f0*/  LOP3.LUT R4, RZ, UR5, RZ, 0x33, !PT ;  /* 0x00000005ff047c12 */ /* 0x000fe2000f8e33ff */
[----:B------:R-:W-:Y:S02]  /*3700*/  VOTEU.ANY UR7, UPT, PT ;  /* 0x0000000000077886 */ /* 0x000fe400038e0100 */
[----:B------:R-:W-:Y:S01]  /*3710*/  UFLO.U32 UR7, UR7 ;  /* 0x00000007000772bd */ /* 0x000fe200080e0000 */
[----:B------:R-:W2:Y:S01]  /*3720*/  REDUX UR5, R4 ;  /* 0x00000000040573c4 */ /* 0x000ea20000000000 */
[----:B------:R-:W-:-:S06]  /*3730*/  IMAD.U32 R0, RZ, RZ, UR8 ;  /* 0x00000008ff007e24 */ /* 0x000fcc000f8e00ff */
[----:B------:R3:W-:Y:S01]  /*3740*/  UTCATOMSWS.AND URZ, UR8 ;  /* 0x0000000800ff79e3 */ /* 0x0007e20008000000 */
[----:B------:R-:W4:Y:S01]  /*3750*/  REDUX UR6, R0 ;  /* 0x00000000000673c4 */ /* 0x000f220000000000 */
[----:B-1----:R-:W-:Y:S01]  /*3760*/  ISETP.EQ.U32.AND P0, PT, R2, UR7, PT ;  /* 0x0000000702007c0c */ /* 0x002fe2000bf02070 */
[----:B--2---:R-:W-:Y:S01]  /*3770*/  IMAD.U32 R2, RZ, RZ, UR5 ;  /* 0x00000005ff027e24 */ /* 0x004fe2000f8e00ff */
[----:B----4-:R-:W-:-:S11]  /*3780*/  MOV R3, UR6 ;  /* 0x0000000600037c02 */ /* 0x010fd60008000f00 */
[----:B------:R3:W-:Y:S04]  /*3790*/  @P0 ATOMS.AND RZ, [UR4+0x14], R3 ;  /* 0x00001403ffff098c */ /* 0x0007e8000a800004 */
[----:B------:R3:W-:Y:S01]  /*37a0*/  @P0 ATOMS.AND RZ, [UR4+0x18], R2 ;  /* 0x00001802ffff098c */ /* 0x0007e2000a800004 */
[----:B------:R-:W-:Y:S05]  /*37b0*/  BRA `(.L_x_65) ;  /* 0x0000000000147947 */ /* 0x000fea0003800000 */
.L_x_64:
[----:B------:R-:W-:Y:S02]  /*37c0*/  MOV R2, 0x37e0 ;  /* 0x000037e000027802 */ /* 0x000fe40000000f00 */
[----:B----45:R-:W-:Y:S05]  /*37d0*/  CALL.REL.NOINC `($__internal_0_$__cuda_sm10x_tcgen05_guardrail_trap_col_being_dealloced_not_returned_by_alloc) ;  /* 0x0000006000907944 */ /* 0x030fea0003c00000 */
[----:B------:R-:W-:Y:S05]  /*37e0*/  BRA `(.L_x_65) ;  /* 0x0000000000087947 */ /* 0x000fea0003800000 */
.L_x_63:
[----:B------:R-:W-:Y:S02]  /*37f0*/  MOV R2, 0x3810 ;  /* 0x0000381000027802 */ /* 0x000fe40000000f00 */
[----:B----45:R-:W-:Y:S05]  /*3800*/  CALL.REL.NOINC `($__internal_2_$__cuda_sm10x_tcgen05_guardrail_trap_unallocated_columns_being_dealloced) ;  /* 0x00000060009c7944 */ /* 0x030fea0003c00000 */
.L_x_65:
[----:B------:R-:W-:Y:S01]  /*3810*/  NOP ;  /* 0x0000000000007918 */ /* 0x000fe20000000000 */
[----:B---3--:R-:W-:Y:S05]  /*3820*/  EXIT ;  /* 0x000000000000794d */ /* 0x008fea0003800000 */
.L_x_47:
[----:B------:R-:W-:-:S09]  /*3830*/  UISETP.NE.OR UP2, UPT, UR8, 0x3, !UP2 ;  /* 0x000000030800788c */ /* 0x000fd2000d745670 */
[----:B------:R-:W-:Y:S05]  /*3840*/  BRA.U UP2, `(.L_x_66) ;  /* 0x0000001102147547 */ /* 0x000fea000b800000 */
[----:B------:R-:W1:Y:S01]  /*3850*/  LDC R0, c[0x0][0xb30] ;  /* 0x0002cc00ff007b82 */ /* 0x000e620000000800 */
[----:B------:R-:W2:Y:S01]  /*3860*/  LDCU.64 UR8, c[0x0][0x888] ;  /* 0x00011100ff0877ac */ /* 0x000ea20008000a00 */
[----:B------:R-:W-:Y:S02]  /*3870*/  HFMA2 R29, -RZ, RZ, 0, 0 ;  /* 0x00000000ff1d7431 */ /* 0x000fe400000001ff */
[----:B------:R-:W-:Y:S01]  /*3880*/  IMAD.MOV.U32 R31, RZ, RZ, 0x1 ;  /* 0x00000001ff1f7424 */ /* 0x000fe200078e00ff */
[----:B------:R-:W-:Y:S01]  /*3890*/  MOV R23, 0x1000 ;  /* 0x0000100000177802 */ /* 0x000fe20000000f00 */
[----:B------:R-:W4:Y:S01]  /*38a0*/  LDCU.64 UR4, c[0x0][0x890] ;  /* 0x00011200ff0477ac */ /* 0x000f220008000a00 */
[----:B------:R-:W-:Y:S01]  /*38b0*/  IMAD.MOV.U32 R30, RZ, RZ, RZ ;  /* 0x000000ffff1e7224 */ /* 0x000fe200078e00ff */
[----:B------:R-:W3:Y:S01]  /*38c0*/  LDC R19, c[0x0][0x370] ;  /* 0x0000dc00ff137b82 */ /* 0x000ee20000000800 */
[----:B------:R-:W-:Y:S01]  /*38d0*/  UMOV UR7, 0x400 ;  /* 0x0000040000077882 */ /* 0x000fe20000000000 */
[----:B------:R-:W-:-:S02]  /*38e0*/  UPLOP3.LUT UP1, UPT, UPT, UPT, UPT, 0x40, 0x4 ;  /* 0x000000000004789c */ /* 0x000fc40003f2e870 */
[----:B------:R-:W-:-:S04]  /*38f0*/  ULEA UR7, UR37, UR7, 0x18 ;  /* 0x0000000725077291 */ /* 0x000fc8000f8ec0ff */
[----:B------:R-:W3:Y:S01]  /*3900*/  LDC R2, c[0x0][0xb0c] ;  /* 0x0002c300ff027b82 */ /* 0x000ee20000000800 */
[----:B------:R-:W-:Y:S02]  /*3910*/  UIADD3 UR13, UPT, UPT, UR7, 0x48, URZ ;  /* 0x00000048070d7890 */ /* 0x000fe4000fffe0ff */
[----:B--2---:R-:W-:Y:S02]  /*3920*/  UISETP.NE.U32.AND UP2, UPT, UR8, URZ, UPT ;  /* 0x000000ff0800728c */ /* 0x004fe4000bf45070 */
[----:B------:R-:W-:Y:S02]  /*3930*/  UIADD3 UR33, UPT, UPT, UR7, 0x30, URZ ;  /* 0x0000003007217890 */ /* 0x000fe4000fffe0ff */
[----:B----4-:R-:W-:Y:S01]  /*3940*/  UISETP.NE.U32.AND UP3, UPT, UR4, URZ, UPT ;  /* 0x000000ff0400728c */ /* 0x010fe2000bf65070 */
[----:B------:R-:W2:Y:S01]  /*3950*/  LDC R18, c[0x0][0xb20] ;  /* 0x0002c800ff127b82 */ /* 0x000ea20000000800 */
[----:B-1----:R-:W-:Y:S01]  /*3960*/  ISETP.NE.AND P1, PT, R0, 0x1, PT ;  /* 0x000000010000780c */ /* 0x002fe20003f25270 */
[----:B------:R-:W-:-:S02]  /*3970*/  UISETP.NE.AND.EX UP2, UPT, UR9, URZ, UPT, UP2 ;  /* 0x000000ff0900728c */ /* 0x000fc4000bf45320 */
[----:B------:R-:W-:Y:S02]  /*3980*/  UIADD3 UR25, UPT, UPT, UR7, 0x38, URZ ;  /* 0x0000003807197890 */ /* 0x000fe4000fffe0ff */
[----:B------:R-:W-:Y:S02]  /*3990*/  UIADD3 UR17, UPT, UPT, UR7, 0x40, URZ ;  /* 0x0000004007117890 */ /* 0x000fe4000fffe0ff */
[----:B------:R-:W1:Y:S01]  /*39a0*/  LDC.64 R32, c[0x0][0x348] ;  /* 0x0000d200ff207b82 */ /* 0x000e620000000a00 */
[----:B------:R-:W-:Y:S02]  /*39b0*/  UPRMT UR13, UR37, 0x654, UR13 ;  /* 0x00000654250d7896 */ /* 0x000fe4000800000d */
[----:B------:R-:W-:-:S05]  /*39c0*/  UISETP.NE.AND.EX UP3, UPT, UR5, URZ, UPT, UP3 ;  /* 0x000000ff0500728c */ /* 0x000fca000bf65330 */
[----:B------:R-:W4:Y:S08]  /*39d0*/  LDC.64 R16, c[0x0][0xb10] ;  /* 0x0002c400ff107b82 */ /* 0x000f300000000a00 */
[----:B------:R-:W1:Y:S08]  /*39e0*/  LDC.64 R6, c[0x0][0xb18] ;  /* 0x0002c600ff067b82 */ /* 0x000e700000000a00 */
[----:B------:R-:W1:Y:S08]  /*39f0*/  LDC.64 R4, c[0x0][0xb28] ;  /* 0x0002ca00ff047b82 */ /* 0x000e700000000a00 */
[----:B--23--:R-:W1:Y:S02]  /*3a00*/  LDC R22, c[0x0][0x374] ;  /* 0x0000dd00ff167b82 */ /* 0x00ce640000000800 */
.L_x_77:
[C---:B------:R-:W-:Y:S02]  /*3a10*/  LEA R0, R30.reuse, UR7, 0x3 ;  /* 0x000000071e007c11 */ /* 0x040fe4000f8e18ff */
[----:B------:R-:W-:Y:S02]  /*3a20*/  SHF.L.U32 R3, R29, 0x1f, RZ ;  /* 0x0000001f1d037819 */ /* 0x000fe400000006ff */
[----:B------:R-:W-:Y:S02]  /*3a30*/  LEA R24, R30, UR7, 0x4 ;  /* 0x000000071e187c11 */ /* 0x000fe4000f8e20ff */
[----:B--2---:R-:W2:Y:S02]  /*3a40*/  SYNCS.PHASECHK.TRANS64.TRYWAIT P0, [R0+URZ+0x80], R3 ;  /* 0x00008003000075a7 */ /* 0x004ea400080011ff */
[----:B--2---:R-:W-:Y:S05]  /*3a50*/  @!P0 BRA `(.L_x_67) ;  /* 0x0000005800a48947 */ /* 0x004fea0003800000 */
.L_x_149:
[----:B------:R-:W-:Y:S01]  /*3a60*/  ISETP.GE.AND P0, PT, R40, 0x1, PT ;  /* 0x000000012800780c */ /* 0x000fe20003f06270 */
[----:B------:R-:W3:Y:S01]  /*3a70*/  LDS.128 R24, [R24+0x110] ;  /* 0x0001100018187984 */ /* 0x000ee20000000c00 */
[----:B--2---:R-:W-:Y:S01]  /*3a80*/  VIADD R0, R0, 0x90 ;  /* 0x0000009000007836 */ /* 0x004fe20000000000 */
[----:B------:R-:W-:Y:S01]  /*3a90*/  @!PT LDS RZ, [RZ] ;  /* 0x00000000fffff984 */ /* 0x000fe20000000800 */
[----:B------:R-:W-:Y:S01]  /*3aa0*/  @!PT LDS RZ, [RZ] ;  /* 0x00000000fffff984 */ /* 0x000fe20000000800 */
[----:B------:R-:W-:Y:S01]  /*3ab0*/  @!PT LDS RZ, [RZ] ;  /* 0x00000000fffff984 */ /* 0x000fe20000000800 */
[----:B------:R-:W-:Y:S01]  /*3ac0*/  @!PT LDS RZ, [RZ] ;  /* 0x00000000fffff984 */ /* 0x000fe20000000800 */
[----:B------:R2:W-:Y:S06]  /*3ad0*/  MEMBAR.ALL.CTA ;  /* 0x0000000000007992 */ /* 0x0005ec0000008000 */
[----:B--2---:R-:W2:Y:S01]  /*3ae0*/  FENCE.VIEW.ASYNC.S ;  /* 0x00000000000073c6 */ /* 0x004ea20000000000 */
[----:B------:R-:W-:Y:S04]  /*3af0*/  PRMT R0, RZ, 0x654, R0 ;  /* 0x00000654ff007816 */ /* 0x000fe80000000000 */
[----:B--2---:R2:W-:Y:S01]  /*3b00*/  SYNCS.ARRIVE.TRANS64.RED.A1T0 RZ, [R0+URZ], RZ ;  /* 0x000000ff00ff79a7 */ /* 0x0045e200081004ff */
[----:B---3--:R-:W-:Y:S11]  /*3b10*/  LOP3.LUT P3, RZ, R26, 0x1, RZ, 0xc0, !PT ;  /* 0x000000011aff7812 */ /* 0x008ff6000786c0ff */
[----:B------:R-:W-:Y:S02]  /*3b20*/  @!UPT UIADD3 URZ, UPT, UPT, URZ, URZ, URZ ;  /* 0x000000fffffff290 */ /* 0x000fe4000fffe0ff */
[----:B------:R-:W-:Y:S02]  /*3b30*/  @P3 MOV R13, R24 ;  /* 0x00000018000d3202 */ /* 0x000fe40000000f00 */
[----:B------:R-:W-:Y:S01]  /*3b40*/  @P3 LOP3.LUT R8, R25, 0xffff, RZ, 0xc0, !PT ;  /* 0x0000ffff19083812 */ /* 0x000fe200078ec0ff */
[----:B--2---:R-:W-:Y:S06]  /*3b50*/  @!P0 BRA `(.L_x_68) ;  /* 0x0000000000a48947 */ /* 0x004fec0003800000 */
[----:B-1----:R-:W-:Y:S01]  /*3b60*/  IMAD.HI.U32 R35, R22, R7, RZ ;  /* 0x0000000716237227 */ /* 0x002fe200078e00ff */
[----:B------:R-:W-:Y:S02]  /*3b70*/  ISETP.NE.AND P0, PT, R6, 0x1, PT ;  /* 0x000000010600780c */ /* 0x000fe40003f05270 */
[----:B------:R-:W-:Y:S01]  /*3b80*/  ISETP.NE.AND P2, PT, R40, 0x1, PT ;  /* 0x000000012800780c */ /* 0x000fe20003f45270 */
[----:B----4-:R-:W-:Y:S01]  /*3b90*/  IMAD.HI.U32 R34, R19, R16, RZ ;  /* 0x0000001013227227 */ /* 0x010fe200078e00ff */
[----:B------:R-:W-:Y:S02]  /*3ba0*/  SHF.R.U32.HI R35, RZ, R18, R35 ;  /* 0x00000012ff237219 */ /* 0x000fe40000011623 */
[----:B------:R-:W-:Y:S01]  /*3bb0*/  ISETP.NE.AND P4, PT, R2, 0x1, PT ;  /* 0x000000010200780c */ /* 0x000fe20003f85270 */
[----:B------:R-:W-:Y:S01]  /*3bc0*/  IMAD.HI.U32 R36, R13, R16, RZ ;  /* 0x000000100d247227 */ /* 0x000fe200078e00ff */
[----:B------:R-:W-:Y:S02]  /*3bd0*/  SHF.R.U32.HI R34, RZ, R17, R34 ;  /* 0x00000011ff227219 */ /* 0x000fe40000011622 */
[----:B------:R-:W-:Y:S01]  /*3be0*/  SEL R3, R22, R35, !P0 ;  /* 0x0000002316037207 */ /* 0x000fe20004000000 */
[C---:B------:R-:W-:Y:S01]  /*3bf0*/  IMAD.HI.U32 R35, R8.reuse, R7, RZ ;  /* 0x0000000708237227 */ /* 0x040fe200078e00ff */
[----:B------:R-:W-:Y:S02]  /*3c00*/  SEL R11, R19, R34, !P4 ;  /* 0x00000022130b7207 */ /* 0x000fe40006000000 */
[----:B------:R-:W-:Y:S01]  /*3c10*/  SHF.R.U32.HI R36, RZ, R17, R36 ;  /* 0x00000011ff247219 */ /* 0x000fe20000011624 */
[----:B------:R-:W-:Y:S01]  /*3c20*/  IMAD.HI.U32 R38, R3, R4, RZ ;  /* 0x0000000403267227 */ /* 0x000fe200078e00ff */
[----:B------:R-:W-:Y:S03]  /*3c30*/  SHF.R.U32.HI R35, RZ, R18, R35 ;  /* 0x00000012ff237219 */ /* 0x000fe60000011623 */
[----:B------:R-:W-:Y:S01]  /*3c40*/  IMAD.HI.U32 R34, R11, R4, RZ ;  /* 0x000000040b227227 */ /* 0x000fe200078e00ff */
[----:B------:R-:W-:Y:S02]  /*3c50*/  @P2 SHF.R.U32.HI R3, RZ, R5, R38 ;  /* 0x00000005ff032219 */ /* 0x000fe40000011626 */
[----:B------:R-:W-:Y:S02]  /*3c60*/  SEL R9, R8, R35, !P0 ;  /* 0x0000002308097207 */ /* 0x000fe40004000000 */
[----:B------:R-:W-:Y:S01]  /*3c70*/  @P2 SHF.R.U32.HI R11, RZ, R5, R34 ;  /* 0x00000005ff0b2219 */ /* 0x000fe20000011622 */
[C---:B------:R-:W-:Y:S01]  /*3c80*/  IMAD R10, R40.reuse, R3, RZ ;  /* 0x00000003280a7224 */ /* 0x040fe200078e02ff */
[----:B------:R-:W-:Y:S01]  /*3c90*/  SEL R3, R13, R36, !P4 ;  /* 0x000000240d037207 */ /* 0x000fe20006000000 */
[C---:B------:R-:W-:Y:S03]  /*3ca0*/  IMAD.HI.U32 R14, R9.reuse, R4, RZ ;  /* 0x00000004090e7227 */ /* 0x040fe600078e00ff */
[----:B------:R-:W-:Y:S01]  /*3cb0*/  ISETP.GE.AND P0, PT, R9, R10, PT ;  /* 0x0000000a0900720c */ /* 0x000fe20003f06270 */
[C---:B------:R-:W-:Y:S01]  /*3cc0*/  IMAD R12, R40.reuse, R11, RZ ;  /* 0x0000000b280c7224 */ /* 0x040fe200078e02ff */
[-C--:B------:R-:W-:Y:S04]  /*3cd0*/  SHF.R.U32.HI R14, RZ, R5.reuse, R14 ;  /* 0x00000005ff0e7219 */ /* 0x080fe8000001160e */
[----:B------:R-:W-:Y:S02]  /*3ce0*/  ISETP.GE.OR P0, PT, R3, R12, P0 ;  /* 0x0000000c0300720c */ /* 0x000fe40000706670 */
[----:B------:R-:W-:Y:S05]  /*3cf0*/  SEL R15, R9, R14, !P2 ;  /* 0x0000000e090f7207 */ /* 0x000fea0005000000 */
[----:B------:R-:W-:Y:S04]  /*3d00*/  IMAD.MOV R14, RZ, RZ, -R15 ;  /* 0x000000ffff0e7224 */ /* 0x000fe800078e0a0f */
[----:B------:R-:W-:Y:S02]  /*3d10*/  IMAD R14, R40, R14, R9 ;  /* 0x0000000e280e7224 */ /* 0x000fe400078e0209 */
[C---:B------:R-:W-:Y:S05]  /*3d20*/  @!P0 IMAD.HI.U32 R10, R3.reuse, R4, RZ ;  /* 0x00000004030a8227 */ /* 0x040fea00078e00ff */
[----:B------:R-:W-:Y:S04]  /*3d30*/  @!P0 SHF.R.U32.HI R10, RZ, R5, R10 ;  /* 0x00000005ff0a8219 */ /* 0x000fe8000001160a */
[----:B------:R-:W-:Y:S01]  /*3d40*/  @!P0 SEL R0, R3, R10, !P2 ;  /* 0x0000000a03008207 */ /* 0x000fe20005000000 */
[----:B------:R-:W-:Y:S03]  /*3d50*/  IMAD.MOV R10, RZ, RZ, -R3 ;  /* 0x000000ffff0a7224 */ /* 0x000fe600078e0a03 */
[----:B------:R-:W-:Y:S01]  /*3d60*/  @!P0 IADD3 R15, PT, PT, R15, -R0, RZ ;  /* 0x800000000f0f8210 */ /* 0x000fe20007ffe0ff */
[----:B------:R-:W-:Y:S01]  /*3d70*/  @!P0 IMAD R0, R11, R14, R0 ;  /* 0x0000000e0b008224 */ /* 0x000fe200078e0200 */
[----:B------:R-:W-:Y:S01]  /*3d80*/  IADD3 R11, PT, PT, -R9, RZ, RZ ;  /* 0x000000ff090b7210 */ /* 0x000fe20007ffe1ff */
[----:B------:R-:W-:Y:S02]  /*3d90*/  IMAD R13, R2, R10, R13 ;  /* 0x0000000a020d7224 */ /* 0x000fe400078e020d */
[----:B------:R-:W-:Y:S02]  /*3da0*/  @!P0 IMAD R9, R15, R40, R3 ;  /* 0x000000280f098224 */ /* 0x000fe400078e0203 */
[----:B------:R-:W-:Y:S02]  /*3db0*/  @!P0 IMAD.MOV.U32 R3, RZ, RZ, R0 ;  /* 0x000000ffff038224 */ /* 0x000fe400078e0000 */
[----:B------:R-:W-:Y:S02]  /*3dc0*/  IMAD R8, R6, R11, R8 ;  /* 0x0000000b06087224 */ /* 0x000fe400078e0208 */
[----:B------:R-:W-:Y:S02]  /*3dd0*/  IMAD R13, R3, R2, R13 ;  /* 0x00000002030d7224 */ /* 0x000fe400078e020d */
[----:B------:R-:W-:Y:S02]  /*3de0*/  IMAD R8, R9, R6, R8 ;  /* 0x0000000609087224 */ /* 0x000fe400078e0208 */
.L_x_68:
[----:B------:R-:W-:Y:S05]  /*3df0*/  BRA.U UP1, `(.L_x_69) ;  /* 0x0000000101107547 */ /* 0x000fea000b800000 */
[----:B------:R-:W-:Y:S04]  /*3e00*/  MOV R0, UR6 ;  /* 0x0000000600007c02 */ /* 0x000fe80008000f00 */
[----:B------:R-:W-:Y:S04]  /*3e10*/  SHF.L.U32 R3, R0, 0x1f, RZ ;  /* 0x0000001f00037819 */ /* 0x000fe800000006ff */
[----:B------:R-:W2:Y:S02]  /*3e20*/  SYNCS.PHASECHK.TRANS64.TRYWAIT P0, [UR7+0x78], R3 ;  /* 0x00007803ff0075a7 */ /* 0x000ea40008001107 */
[----:B--2---:R-:W-:Y:S05]  /*3e30*/  @!P0 BRA `(.L_x_70) ;  /* 0x0000005400c08947 */ /* 0x004fea0003800000 */
.L_x_69:
[----:B------:R-:W-:Y:S02]  /*3e40*/  R2UR UR35, R21 ;  /* 0x00000000152372ca */ /* 0x000fe400000e0000 */
[----:B------:R-:W-:Y:S02]  /*3e50*/  R2UR UR34, R20 ;  /* 0x00000000142272ca */ /* 0x000fe400000e0000 */
[----:B------:R-:W-:Y:S02]  /*3e60*/  ISETP.NE.U32.AND P2, PT, RZ, UR4, PT ;  /* 0x00000004ff007c0c */ /* 0x000fe4000bf45070 */
[----:B------:R-:W-:Y:S02]  /*3e70*/  SHF.L.U32 R12, R31, 0x1f, RZ ;  /* 0x0000001f1f0c7819 */ /* 0x000fe400000006ff */
[----:B------:R-:W-:Y:S05]  /*3e80*/  ISETP.NE.AND.EX P2, PT, RZ, UR5, PT, P2 ;  /* 0x00000005ff007c0c */ /* 0x000fea000bf45320 */
[----:B------:R-:W-:Y:S02]  /*3e90*/  USHF.L.U32 UR35, UR35, 0x6, URZ ;  /* 0x0000000623237899 */ /* 0x000fe400080006ff */
[----:B------:R-:W-:Y:S01]  /*3ea0*/  USHF.L.U32 UR34, UR34, 0x8, URZ ;  /* 0x0000000822227899 */ /* 0x000fe200080006ff */
[----:B------:R-:W-:Y:S11]  /*3eb0*/  BRA.U !UP3, `(.L_x_71) ;  /* 0x000000010b347547 */ /* 0x000ff6000b800000 */
[----:B------:R-:W-:Y:S01]  /*3ec0*/  UPLOP3.LUT UP0, UPT, UPT, UPT, UP2, 0x80, 0x8 ;  /* 0x000000000008789c */ /* 0x000fe20003f0f020 */
[----:B--2---:R-:W-:Y:S02]  /*3ed0*/  HFMA2 R0, -RZ, RZ, 0, 5.9604644775390625e-08 ;  /* 0x00000001ff007431 */ /* 0x004fe400000001ff */
[----:B------:R-:W-:Y:S03]  /*3ee0*/  IMAD.MOV.U32 R91, RZ, RZ, 0x1 ;  /* 0x00000001ff5b7424 */ /* 0x000fe600078e00ff */
[----:B------:R-:W-:Y:S05]  /*3ef0*/  PLOP3.LUT P0, PT, PT, PT, UP0, 0x80, 0x8 ;  /* 0x000000000008781c */ /* 0x000fea0003f0f008 */
[----:B------:R-:W2:Y:S01]  /*3f00*/  @UP0 LDCU.64 UR10, c[0x0][0x888] ;  /* 0x00011100ff0a07ac */ /* 0x000ea20008000a00 */
[----:B------:R-:W-:Y:S07]  /*3f10*/  @UP0 UIMAD UR8, UR36, UR4, URZ ;  /* 0x00000004240802a4 */ /* 0x000fee000f8e02ff */
[----:B------:R-:W-:Y:S01]  /*3f20*/  @!P0 PRMT R91, R0, 0x7610, R91 ;  /* 0x00007610005b8816 */ /* 0x000fe2000000005b */
[----:B--2---:R-:W-:Y:S03]  /*3f30*/  @UP0 UIMAD.WIDE UR10, UR8, 0x4, UR10 ;  /* 0x00000004080a08a5 */ /* 0x004fe6000f8e020a */
[----:B------:R-:W2:Y:S03]  /*3f40*/  @!UP0 LDCU UR8, c[0x0][0x880] ;  /* 0x00011000ff0887ac */ /* 0x000ea60008000800 */
[----:B------:R-:W-:Y:S01]  /*3f50*/  IMAD.U32 R10, RZ, RZ, UR10 ;  /* 0x0000000aff0a7e24 */ /* 0x000fe2000f8e00ff */
[----:B------:R-:W-:Y:S05]  /*3f60*/  MOV R11, UR11 ;  /* 0x0000000b000b7c02 */ /* 0x000fea0008000f00 */
[----:B-----5:R3:W5:Y:S02]  /*3f70*/  @P0 LDG.E R50, desc[UR46][R10.64] ;  /* 0x0000002e0a320981 */ /* 0x020764000c1e1900 */
[----:B--23--:R-:W-:Y:S07]  /*3f80*/  @!P0 IMAD.U32 R50, RZ, RZ, UR8 ;  /* 0x00000008ff328e24 */ /* 0x00cfee000f8e00ff */
.L_x_71:
[----:B-----5:R-:W-:Y:S01]  /*3f90*/  @!P2 ISETP.EQ.AND P0, PT, R50, RZ, PT ;  /* 0x000000ff3200a20c */ /* 0x020fe20003f02270 */
[----:B------:R-:W-:Y:S01]  /*3fa0*/  @!UPT UIADD3 URZ, UPT, UPT, URZ, URZ, URZ ;  /* 0x000000fffffff290 */ /* 0x000fe2000fffe0ff */
[----:B------:R-:W-:Y:S11]  /*3fb0*/  @!P2 BRA `(.L_x_72) ;  /* 0x000000000014a947 */ /* 0x000ff60003800000 */
[----:B------:R-:W-:Y:S02]  /*3fc0*/  LOP3.LUT P2, RZ, R91, 0xff, RZ, 0xc0, !PT ;  /* 0x000000ff5bff7812 */ /* 0x000fe4000784c0ff */
[----:B------:R-:W-:Y:S04]  /*3fd0*/  PLOP3.LUT P0, PT, PT, PT, UP0, 0x80, 0x8 ;  /* 0x000000000008781c */ /* 0x000fe80003f0f008 */
[----:B------:R-:W-:Y:S07]  /*3fe0*/  PLOP3.LUT P0, PT, P0, PT, PT, 0x8, 0x80 ;  /* 0x000000000080781c */ /* 0x000fee000070e170 */
[----:B------:R-:W-:Y:S11]  /*3ff0*/  @P2 ISETP.EQ.AND P0, PT, R50, RZ, PT ;  /* 0x000000ff3200220c */ /* 0x000ff60003f02270 */
[----:B------:R-:W-:Y:S02]  /*4000*/  @!UPT UIADD3 URZ, UPT, UPT, URZ, URZ, URZ ;  /* 0x000000fffffff290 */ /* 0x000fe4000fffe0ff */
.L_x_72:
[----:B------:R-:W3:Y:S01]  /*4010*/  SYNCS.PHASECHK.TRANS64.TRYWAIT P2, [UR7+0x50], R12 ;  /* 0x0000500cff0075a7 */ /* 0x000ee20008041107 */
[----:B------:R-:W-:Y:S04]  /*4020*/  ELECT P4, URZ, PT ;  /* 0x0000000000ff782f */ /* 0x000fe80003880000 */
[----:B------:R-:W-:Y:S11]  /*4030*/  PLOP3.LUT P4, PT, P0, P4, PT, 0xf2, 0x2f ;  /* 0x00000000002f781c */ /* 0x000ff60000789e72 */
[----:B------:R-:W-:Y:S02]  /*4040*/  @!UPT UIADD3 URZ, UPT, UPT, URZ, URZ, URZ ;  /* 0x000000fffffff290 */ /* 0x000fe4000fffe0ff */
[----:B-1----:R-:W-:Y:S05]  /*4050*/  @!P4 IADD3 R9, P0, PT, R32, 0x580, RZ ;  /* 0x000005802009c810 */ /* 0x002fea0007f1e0ff */
[----:B--2---:R-:W-:Y:S01]  /*4060*/  @!P4 IMAD.X R0, RZ, RZ, R33, P0 ;  /* 0x000000ffff00c224 */ /* 0x004fe200000e0621 */
[----:B---3--:R-:W-:Y:S07]  /*4070*/  @!P2 BRA `(.L_x_73) ;  /* 0x000000540048a947 */ /* 0x008fee0003800000 */
.L_x_152:
[----:B------:R-:W-:Y:S01]  /*4080*/  @!P4 R2UR UR8, R0 ;  /* 0x000000000008c2ca */ /* 0x000fe200000e0000 */
[----:B------:R-:W-:Y:S01]  /*4090*/  VOTEU.ALL UP1, P4 ;  /* 0x0000000000ff7886 */ /* 0x000fe20002020000 */
[----:B------:R-:W-:Y:S01]  /*40a0*/  @!P4 R2UR UR9, R9 ;  /* 0x000000000909c2ca */ /* 0x000fe200000e0000 */
[----:B------:R-:W-:Y:S01]  /*40b0*/  @!P4 IMAD.MOV.U32 R0, RZ, RZ, 0x1000 ;  /* 0x00001000ff00c424 */ /* 0x000fe200078e00ff */
[----:B------:R-:W-:Y:S01]  /*40c0*/  UMOV UR10, 0x0 ;  /* 0x00000000000a7882 */ /* 0x000fe20000000000 */
[----:B------:R-:W-:Y:S01]  /*40d0*/  UMOV UR11, 0x10000000 ;  /* 0x10000000000b7882 */ /* 0x000fe20000000000 */
[----:B------:R-:W-:Y:S01]  /*40e0*/  @!UP1 UIADD3 UR32, UPT, UPT, UR7, 0x200, URZ ;  /* 0x0000020007209890 */ /* 0x000fe2000fffe0ff */
[----:B------:R-:W-:Y:S01]  /*40f0*/  @!P4 IADD3 R9, P0, PT, R32, 0x580, RZ ;  /* 0x000005802009c810 */ /* 0x000fe20007f1e0ff */
[----:B------:R-:W-:Y:S05]  /*4100*/  VOTEU.ALL UP1, P4 ;  /* 0x0000000000ff7886 */ /* 0x000fea0002020000 */
[----:B------:R-:W-:Y:S01]  /*4110*/  IMAD.U32 R11, RZ, RZ, UR8 ;  /* 0x00000008ff0b7e24 */ /* 0x000fe2000f8e00ff */
[----:B------:R-:W-:Y:S01]  /*4120*/  UPRMT UR8, UR37, 0x654, UR33 ;  /* 0x0000065425087896 */ /* 0x000fe20008000021 */
[----:B------:R-:W-:Y:S03]  /*4130*/  IMAD.U32 R10, RZ, RZ, UR9 ;  /* 0x00000009ff0a7e24 */ /* 0x000fe6000f8e00ff */
[----:B------:R-:W-:Y:S02]  /*4140*/  @!P4 R2UR UR15, R11 ;  /* 0x000000000b0fc2ca */ /* 0x000fe400000e0000 */
[----:B------:R-:W-:Y:S11]  /*4150*/  @!P4 R2UR UR14, R10 ;  /* 0x000000000a0ec2ca */ /* 0x000ff600000e0000 */
[----:B------:R-:W-:Y:S02]  /*4160*/  @!UPT UIADD3 URZ, UPT, UPT, URZ, URZ, URZ ;  /* 0x000000fffffff290 */ /* 0x000fe4000fffe0ff */
[----:B------:R2:W-:Y:S01]  /*4170*/  @!UP1 UTMALDG.3D [UR32], [UR14], desc[UR10] ;  /* 0x00000a200e0095b4 */ /* 0x0005e20008011000 */
[----:B------:R3:W-:Y:S01]  /*4180*/  @!P4 SYNCS.ARRIVE.TRANS64.RED.A0TR RZ, [UR7+0x30], R0 ;  /* 0x00003000ffffc9a7 */ /* 0x0007e20008300407 */
[----:B------:R-:W-:Y:S01]  /*4190*/  SYNCS.ARRIVE.TRANS64.RED.A1T0 RZ, [UR8], RZ ;  /* 0x000000ffffff79a7 */ /* 0x000fe20008100408 */
[----:B---3--:R-:W-:Y:S01]  /*41a0*/  @!P4 IMAD.X R0, RZ, RZ, R33, P0 ;  /* 0x000000ffff00c224 */ /* 0x008fe200000e0621 */
[----:B------:R-:W3:Y:S02]  /*41b0*/  SYNCS.PHASECHK.TRANS64.TRYWAIT P2, [UR7+0x58], R12 ;  /* 0x0000580cff0075a7 */ /* 0x000ee40008041107 */
[----:B--23--:R-:W-:Y:S05]  /*41c0*/  @!P2 BRA `(.L_x_74) ;  /* 0x00000054000ca947 */ /* 0x00cfea0003800000 */
.L_x_154:
        /* <DEDUP_REMOVED lines=8> */
[----:B------:R-:W-:Y:S01]  /*4250*/  @!UP1 UIADD3 UR24, UPT, UPT, UR7, 0x1200, URZ ;  /* 0x0000120007189890 */ /* 0x000fe2000fffe0ff */
[----:B------:R-:W-:Y:S01]  /*4260*/  VOTEU.ALL UP1, P4 ;  /* 0x0000000000ff7886 */ /* 0x000fe20002020000 */
[----:B------:R-:W-:Y:S01]  /*4270*/  UMOV UR27, UR35 ;  /* 0x00000023001b7c82 */ /* 0x000fe20008000000 */
[----:B------:R-:W-:Y:S02]  /*4280*/  UMOV UR28, UR36 ;  /* 0x00000024001c7c82 */ /* 0x000fe40008000000 */
[----:B------:R-:W-:Y:S01]  /*4290*/  IMAD.U32 R11, RZ, RZ, UR8 ;  /* 0x00000008ff0b7e24 */ /* 0x000fe2000f8e00ff */
[----:B------:R-:W-:Y:S01]  /*42a0*/  UPRMT UR8, UR37, 0x654, UR25 ;  /* 0x0000065425087896 */ /* 0x000fe20008000019 */
[----:B------:R-:W-:Y:S02]  /*42b0*/  IMAD.U32 R10, RZ, RZ, UR9 ;  /* 0x00000009ff0a7e24 */ /* 0x000fe4000f8e00ff */
[----:B------:R-:W-:Y:S01]  /*42c0*/  @!P4 IMAD.X R20, RZ, RZ, R33, P0 ;  /* 0x000000ffff14c224 */ /* 0x000fe200000e0621 */
[----:B------:R-:W-:Y:S02]  /*42d0*/  @!P4 R2UR UR15, R11 ;  /* 0x000000000b0fc2ca */ /* 0x000fe400000e0000 */
[----:B------:R-:W-:Y:S11]  /*42e0*/  @!P4 R2UR UR14, R10 ;  /* 0x000000000a0ec2ca */ /* 0x000ff600000e0000 */
[----:B------:R-:W-:Y:S02]  /*42f0*/  @!UPT UIADD3 URZ, UPT, UPT, URZ, URZ, URZ ;  /* 0x000000fffffff290 */ /* 0x000fe4000fffe0ff */
[----:B------:R2:W-:Y:S01]  /*4300*/  @!UP1 UTMALDG.3D [UR24], [UR14], desc[UR10] ;  /* 0x00000a180e0095b4 */ /* 0x0005e20008011000 */
[----:B------:R2:W-:Y:S01]  /*4310*/  @!P4 SYNCS.ARRIVE.TRANS64.RED.A0TR RZ, [UR7+0x38], R0 ;  /* 0x00003800ffffc9a7 */ /* 0x0005e20008300407 */
[----:B------:R-:W-:Y:S01]  /*4320*/  SYNCS.ARRIVE.TRANS64.RED.A1T0 RZ, [UR8], RZ ;  /* 0x000000ffffff79a7 */ /* 0x000fe20008100408 */
[----:B------:R-:W3:Y:S02]  /*4330*/  SYNCS.PHASECHK.TRANS64.TRYWAIT P2, [UR7+0x60], R12 ;  /* 0x0000600cff0075a7 */ /* 0x000ee40008041107 */
[----:B--23--:R-:W-:Y:S05]  /*4340*/  @!P2 BRA `(.L_x_75) ;  /* 0x0000005000c4a947 */ /* 0x00cfea0003800000 */
.L_x_156:
[----:B------:R-:W2:Y:S01]  /*4350*/  LDC.64 R14, c[0x0][0xb10] ;  /* 0x0002c400ff0e7b82 */ /* 0x000ea20000000a00 */
[----:B------:R-:W-:Y:S01]  /*4360*/  @!P4 R2UR UR8, R20 ;  /* 0x000000001408c2ca */ /* 0x000fe200000e0000 */
[----:B------:R-:W-:Y:S01]  /*4370*/  VOTEU.ALL UP1, P4 ;  /* 0x0000000000ff7886 */ /* 0x000fe20002020000 */
[----:B------:R-:W-:Y:S01]  /*4380*/  @!P4 R2UR UR9, R21 ;  /* 0x000000001509c2ca */ /* 0x000fe200000e0000 */
[----:B------:R-:W-:Y:S01]  /*4390*/  UMOV UR10, 0x0 ;  /* 0x00000000000a7882 */ /* 0x000fe20000000000 */
[----:B------:R-:W-:Y:S03]  /*43a0*/  UMOV UR11, 0x10000000 ;  /* 0x10000000000b7882 */ /* 0x000fe60000000000 */
[----:B------:R-:W3:Y:S01]  /*43b0*/  LDC.64 R10, c[0x0][0xb18] ;  /* 0x0002c600ff0a7b82 */ /* 0x000ee20000000a00 */
[----:B------:R-:W-:Y:S01]  /*43c0*/  @!UP1 UIADD3 UR18, UPT, UPT, UR34, 0x80, URZ ;  /* 0x0000008022129890 */ /* 0x000fe2000fffe0ff */
[----:B------:R-:W-:Y:S01]  /*43d0*/  @P3 SHF.R.U32.HI R28, RZ, 0x10, R25 ;  /* 0x00000010ff1c3819 */ /* 0x000fe20000011619 */
[----:B------:R-:W-:Y:S01]  /*43e0*/  @!UP1 UIADD3 UR16, UPT, UPT, UR7, 0x2200, URZ ;  /* 0x0000220007109890 */ /* 0x000fe2000fffe0ff */
[----:B------:R-:W-:Y:S01]  /*43f0*/  VIADD R30, R30, 0x1 ;  /* 0x000000011e1e7836 */ /* 0x000fe20000000000 */
[----:B------:R-:W-:Y:S03]  /*4400*/  VOTEU.ALL UP1, P4 ;  /* 0x0000000000ff7886 */ /* 0x000fe60002020000 */
[----:B------:R-:W5:Y:S01]  /*4410*/  @!P1 LDC R0, c[0x0][0xb20] ;  /* 0x0002c800ff009b82 */ /* 0x000f620000000800 */
[----:B------:R-:W-:Y:S01]  /*4420*/  UMOV UR19, UR35 ;  /* 0x0000002300137c82 */ /* 0x000fe20008000000 */
[----:B------:R-:W-:Y:S01]  /*4430*/  IMAD.U32 R21, RZ, RZ, UR8 ;  /* 0x00000008ff157e24 */ /* 0x000fe2000f8e00ff */
[----:B------:R-:W-:Y:S05]  /*4440*/  UMOV UR20, UR36 ;  /* 0x0000002400147c82 */ /* 0x000fea0008000000 */
[----:B-1----:R-:W1:Y:S01]  /*4450*/  @!P1 LDC R3, c[0x0][0xb0c] ;  /* 0x0002c300ff039b82 */ /* 0x002e620000000800 */
[----:B------:R-:W-:Y:S01]  /*4460*/  IMAD.U32 R20, RZ, RZ, UR9 ;  /* 0x00000009ff147e24 */ /* 0x000fe2000f8e00ff */
[----:B------:R-:W-:Y:S01]  /*4470*/  UPRMT UR8, UR37, 0x654, UR17 ;  /* 0x0000065425087896 */ /* 0x000fe20008000011 */
[----:B------:R-:W-:Y:S03]  /*4480*/  @!P4 R2UR UR15, R21 ;  /* 0x00000000150fc2ca */ /* 0x000fe600000e0000 */
[----:B------:R-:W-:Y:S01]  /*4490*/  @!P4 R2UR UR14, R20 ;  /* 0x00000000140ec2ca */ /* 0x000fe200000e0000 */
[----:B------:R-:W-:Y:S11]  /*44a0*/  @!P4 IMAD.MOV.U32 R20, RZ, RZ, 0x1000 ;  /* 0x00001000ff14c424 */ /* 0x000ff600078e00ff */
[----:B------:R-:W-:Y:S01]  /*44b0*/  @!UPT UIADD3 URZ, UPT, UPT, URZ, URZ, URZ ;  /* 0x000000fffffff290 */ /* 0x000fe2000fffe0ff */
[----:B------:R1:W-:Y:S01]  /*44c0*/  @!UP1 UTMALDG.3D [UR16], [UR14], desc[UR10] ;  /* 0x00000a100e0095b4 */ /* 0x0003e20008011000 */
[----:B------:R1:W-:Y:S02]  /*44d0*/  @!P4 SYNCS.ARRIVE.TRANS64.RED.A0TR RZ, [UR7+0x40], R20 ;  /* 0x00004014ffffc9a7 */ /* 0x0003e40008300407 */
[----:B-1----:R-:W-:Y:S01]  /*44e0*/  @!P1 ISETP.NE.AND P2, PT, R3, 0x1, PT ;  /* 0x000000010300980c */ /* 0x002fe20003f45270 */
[C---:B--2---:R-:W-:Y:S01]  /*44f0*/  @!P1 IMAD.HI.U32 R14, R13.reuse, R14, RZ ;  /* 0x0000000e0d0e9227 */ /* 0x044fe200078e00ff */
[----:B---3--:R-:W-:Y:S03]  /*4500*/  @!P1 ISETP.NE.AND P0, PT, R10, 0x1, PT ;  /* 0x000000010a00980c */ /* 0x008fe60003f05270 */
[C---:B------:R-:W-:Y:S01]  /*4510*/  @!P1 IMAD.HI.U32 R11, R8.reuse, R11, RZ ;  /* 0x0000000b080b9227 */ /* 0x040fe200078e00ff */
[----:B------:R-:W-:Y:S04]  /*4520*/  @!P1 SHF.R.U32.HI R14, RZ, R15, R14 ;  /* 0x0000000fff0e9219 */ /* 0x000fe8000001160e */
[----:B-----5:R-:W-:Y:S01]  /*4530*/  @!P1 SHF.R.U32.HI R9, RZ, R0, R11 ;  /* 0x00000000ff099219 */ /* 0x020fe2000001160b */
[----:B------:R-:W-:Y:S01]  /*4540*/  SYNCS.ARRIVE.TRANS64.RED.A1T0 RZ, [UR8], RZ ;  /* 0x000000ffffff79a7 */ /* 0x000fe20008100408 */
[----:B------:R-:W-:Y:S02]  /*4550*/  @!P1 SEL R14, R13, R14, !P2 ;  /* 0x0000000e0d0e9207 */ /* 0x000fe40005000000 */
[----:B------:R-:W-:Y:S01]  /*4560*/  @!P1 SEL R9, R8, R9, !P0 ;  /* 0x0000000908099207 */ /* 0x000fe20004000000 */
[----:B------:R-:W1:Y:S04]  /*4570*/  SYNCS.PHASECHK.TRANS64.TRYWAIT P5, [UR7+0x68], R12 ;  /* 0x0000680cff0075a7 */ /* 0x000e6800080a1107 */
[----:B------:R-:W-:Y:S02]  /*4580*/  @!P1 IMAD.IADD R0, R9, 0x1, -R14 ;  /* 0x0000000109009824 */ /* 0x000fe400078e0a0e */
[----:B------:R-:W-:Y:S02]  /*4590*/  @!P1 IMAD.IADD R9, R14, 0x1, -R9 ;  /* 0x000000010e099824 */ /* 0x000fe400078e0a09 */
[----:B------:R-:W-:Y:S02]  /*45a0*/  @!P1 IMAD R13, R0, R3, R13 ;  /* 0x00000003000d9224 */ /* 0x000fe400078e020d */
[----:B------:R-:W-:Y:S01]  /*45b0*/  @!P1 IMAD R8, R9, R10, R8 ;  /* 0x0000000a09089224 */ /* 0x000fe200078e0208 */
[----:B-1----:R-:W-:Y:S06]  /*45c0*/  @!P5 BRA `(.L_x_76) ;  /* 0x00000050003cd947 */ /* 0x002fec0003800000 */
.L_x_158:
[----:B-1----:R-:W-:Y:S01]  /*45d0*/  @!P4 IADD3 R3, P0, PT, R32, 0x580, RZ ;  /* 0x000005802003c810 */ /* 0x002fe20007f1e0ff */
[----:B------:R-:W-:Y:S01]  /*45e0*/  VOTEU.ALL UP1, P4 ;  /* 0x0000000000ff7886 */ /* 0x000fe20002020000 */
[----:B------:R-:W-:Y:S01]  /*45f0*/  UMOV UR18, 0x0 ;  /* 0x0000000000127882 */ /* 0x000fe20000000000 */
[----:B------:R-:W-:Y:S01]  /*4600*/  UMOV UR19, 0x10000000 ;  /* 0x1000000000137882 */ /* 0x000fe20000000000 */
[----:B------:R-:W-:Y:S01]  /*4610*/  @!P4 R2UR UR9, R3 ;  /* 0x000000000309c2ca */ /* 0x000fe200000e0000 */
[----:B------:R-:W-:Y:S01]  /*4620*/  @!P4 IMAD.X R0, RZ, RZ, R33, P0 ;  /* 0x000000ffff00c224 */ /* 0x000fe200000e0621 */
[----:B------:R-:W-:Y:S01]  /*4630*/  @!UP1 UIADD3 UR10, UPT, UPT, UR34, 0xc0, URZ ;  /* 0x000000c0220a9890 */ /* 0x000fe2000fffe0ff */
[----:B------:R-:W-:Y:S01]  /*4640*/  ISETP.NE.AND P0, PT, R30, 0x2, PT ;  /* 0x000000021e00780c */ /* 0x000fe20003f05270 */
[----:B------:R-:W-:Y:S01]  /*4650*/  UMOV UR11, UR35 ;  /* 0x00000023000b7c82 */ /* 0x000fe20008000000 */
[----:B------:R-:W-:Y:S01]  /*4660*/  UMOV UR12, UR36 ;  /* 0x00000024000c7c82 */ /* 0x000fe20008000000 */
[----:B------:R-:W-:Y:S01]  /*4670*/  @!P4 R2UR UR8, R0 ;  /* 0x000000000008c2ca */ /* 0x000fe200000e0000 */
[----:B------:R-:W-:Y:S01]  /*4680*/  IMAD.IADD R20, R8, 0x1, R83 ;  /* 0x0000000108147824 */ /* 0x000fe200078e0253 */
[----:B------:R-:W-:Y:S01]  /*4690*/  @P3 R2UR UR36, R28 ;  /* 0x000000001c2432ca */ /* 0x000fe200000e0000 */
[----:B------:R-:W-:Y:S01]  /*46a0*/  IMAD.IADD R21, R13, 0x1, R90 ;  /* 0x000000010d157824 */ /* 0x000fe200078e025a */
[----:B------:R-:W-:Y:S02]  /*46b0*/  SEL R0, RZ, 0x1, P0 ;  /* 0x00000001ff007807 */ /* 0x000fe40000000000 */
[----:B------:R-:W-:Y:S01]  /*46c0*/  LOP3.LUT R31, R31, 0x1, RZ, 0x3c, !PT ;  /* 0x000000011f1f7812 */ /* 0x000fe200078e3cff */
[----:B------:R-:W-:Y:S01]  /*46d0*/  IMAD.U32 R10, RZ, RZ, UR9 ;  /* 0x00000009ff0a7e24 */ /* 0x000fe2000f8e00ff */
[----:B------:R-:W-:Y:S01]  /*46e0*/  @!UP1 UIADD3 UR9, UPT, UPT, UR7, 0x48, URZ ;  /* 0x0000004807099890 */ /* 0x000fe2000fffe0ff */
[----:B------:R-:W-:Y:S02]  /*46f0*/  LOP3.LUT R29, R29, R0, RZ, 0x3c, !PT ;  /* 0x000000001d1d7212 */ /* 0x000fe400078e3cff */
[----:B------:R-:W-:Y:S02]  /*4700*/  SEL R30, R30, RZ, P0 ;  /* 0x000000ff1e1e7207 */ /* 0x000fe40000000000 */
[----:B------:R-:W-:Y:S01]  /*4710*/  IMAD.U32 R11, RZ, RZ, UR8 ;  /* 0x00000008ff0b7e24 */ /* 0x000fe2000f8e00ff */
[----:B------:R-:W-:Y:S01]  /*4720*/  @!P4 R2UR UR14, R10 ;  /* 0x000000000a0ec2ca */ /* 0x000fe200000e0000 */
[----:B------:R-:W-:Y:S01]  /*4730*/  @!UP1 UIADD3 UR8, UPT, UPT, UR7, 0x3200, URZ ;  /* 0x0000320007089890 */ /* 0x000fe2000fffe0ff */
[----:B------:R-:W-:Y:S02]  /*4740*/  VOTEU.ALL UP1, P4 ;  /* 0x0000000000ff7886 */ /* 0x000fe40002020000 */
[----:B------:R-:W-:Y:S11]  /*4750*/  @!P4 R2UR UR15, R11 ;  /* 0x000000000b0fc2ca */ /* 0x000ff600000e0000 */
[----:B------:R-:W-:Y:S02]  /*4760*/  @!UPT UIADD3 URZ, UPT, UPT, URZ, URZ, URZ ;  /* 0x000000fffffff290 */ /* 0x000fe4000fffe0ff */
[----:B------:R2:W-:Y:S01]  /*4770*/  @!UP1 UTMALDG.3D [UR8], [UR14], desc[UR18] ;  /* 0x000012080e0095b4 */ /* 0x0005e20008011000 */
[----:B------:R2:W-:Y:S01]  /*4780*/  @!P4 SYNCS.ARRIVE.TRANS64.RED.A0TR RZ, [UR7+0x48], R23 ;  /* 0x00004817ffffc9a7 */ /* 0x0005e20008300407 */
[----:B------:R-:W-:Y:S01]  /*4790*/  UPLOP3.LUT UP1, UPT, UPT, UPT, UPT, 0x80, 0x8 ;  /* 0x000000000008789c */ /* 0x000fe20003f2f070 */
[----:B------:R-:W-:Y:S01]  /*47a0*/  SYNCS.ARRIVE.TRANS64.RED.A1T0 RZ, [UR13], RZ ;  /* 0x000000ffffff79a7 */ /* 0x000fe2000810040d */
[----:B------:R-:W-:Y:S09]  /*47b0*/  @P3 BRA `(.L_x_77) ;  /* 0xfffffff000943947 */ /* 0x000ff2000383ffff */
[----:B------:R-:W-:-:S04]  /*47c0*/  SHF.L.U32 R3, R31, 0x1f, RZ ;  /* 0x0000001f1f037819 */ /* 0x000fc800000006ff */
[----:B------:R-:W1:Y:S02]  /*47d0*/  SYNCS.PHASECHK.TRANS64.TRYWAIT P0, [UR7+0x50], R3 ;  /* 0x00005003ff0075a7 */ /* 0x000e640008001107 */
[----:B-1----:R-:W-:Y:S05]  /*47e0*/  @!P0 BRA `(.L_x_78) ;  /* 0x0000004c00cc8947 */ /* 0x002fea0003800000 */
.L_x_160:
[----:B------:R-:W3:Y:S02]  /*47f0*/  SYNCS.PHASECHK.TRANS64.TRYWAIT P0, [UR7+0x58], R3 ;  /* 0x00005803ff0075a7 */ /* 0x000ee40008001107 */
[----:B---3--:R-:W-:Y:S05]  /*4800*/  @!P0 BRA `(.L_x_79) ;  /* 0x0000004c00dc8947 */ /* 0x008fea0003800000 */
.L_x_162:
[----:B------:R-:W3:Y:S02]  /*4810*/  SYNCS.PHASECHK.TRANS64.TRYWAIT P0, [UR7+0x60], R3 ;  /* 0x00006003ff0075a7 */ /* 0x000ee40008001107 */
[----:B---3--:R-:W-:Y:S05]  /*4820*/  @!P0 BRA `(.L_x_80) ;  /* 0x0000004c00ec8947 */ /* 0x008fea0003800000 */
.L_x_164:
[----:B-1----:R-:W-:-:S07]  /*4830*/  MOV R0, UR7 ;  /* 0x0000000700007c02 */ /* 0x002fce0008000f00 */
.L_x_81:
[----:B-1----:R-:W-:-:S04]  /*4840*/  SHF.L.U32 R3, R31, 0x1f, RZ ;  /* 0x0000001f1f037819 */ /* 0x002fc800000006ff */
[----:B------:R1:W3:Y:S03]  /*4850*/  SYNCS.PHASECHK.TRANS64.TRYWAIT P0, [R0+URZ+0x68], R3 ;  /* 0x00006803000075a7 */ /* 0x0002e600080011ff */
[----:B---3--:R-:W-:Y:S05]  /*4860*/  @!P0 NANOSLEEP.SYNCS 0x989680 ;  /* 0x009896800000895d */ /* 0x008fea0003900000 */
[----:B------:R-:W3:Y:S02]  /*4870*/  @!P0 SYNCS.PHASECHK.TRANS64 P0, [R0+URZ+0x68], R3 ;  /* 0x00006803000085a7 */ /* 0x000ee400080010ff */
[----:B--23--:R-:W-:Y:S05]  /*4880*/  @P0 EXIT ;  /* 0x000000000000094d */ /* 0x00cfea0003800000 */
[----:B------:R-:W-:Y:S05]  /*4890*/  BRA `(.L_x_81) ;  /* 0xfffffffc00e87947 */ /* 0x000fea000383ffff */
.L_x_66:
[----:B------:R-:W-:-:S06]  /*48a0*/  UISETP.GE.AND UP1, UPT, UR8, 0x4, UPT ;  /* 0x000000040800788c */ /* 0x000fcc000bf26270 */
[----:B------:R-:W-:-:S13]  /*48b0*/  PLOP3.LUT P0, PT, PT, PT, UP1, 0x80, 0x8 ;  /* 0x000000000008781c */ /* 0x000fda0003f0f018 */
[----:B------:R-:W-:Y:S05]  /*48c0*/  @!P0 EXIT ;  /* 0x000000000000894d */ /* 0x000fea0003800000 */
[----:B------:R-:W-:Y:S01]  /*48d0*/  BAR.SYNC.DEFER_BLOCKING 0x6, 0xa0 ;  /* 0x0182800000007b1d */ /* 0x000fe20000010000 */
[C---:B------:R-:W-:Y:S01]  /*48e0*/  IMAD.SHL.U32 R2, R103.reuse, 0x40, RZ ;  /* 0x0000004067027824 */ /* 0x040fe200078e00ff */
[C---:B------:R-:W-:Y:S01]  /*48f0*/  LOP3.LUT R105, R103.reuse, 0x60, RZ, 0xc0, !PT ;  /* 0x0000006067697812 */ /* 0x040fe200078ec0ff */
[C---:B------:R-:W-:Y:S02]  /*4900*/  IMAD.SHL.U32 R95, R103.reuse, 0x20, RZ ;  /* 0x00000020675f7824 */ /* 0x040fe400078e00ff */
[----:B------:R-:W-:Y:S02]  /*4910*/  HFMA2 R44, -RZ, RZ, 0, 0 ;  /* 0x00000000ff2c7431 */ /* 0x000fe400000001ff */
[C---:B------:R-:W-:Y:S01]  /*4920*/  IMAD.SHL.U32 R0, R103.reuse, 0x8, RZ ;  /* 0x0000000867007824 */ /* 0x040fe200078e00ff */
[----:B------:R-:W-:Y:S01]  /*4930*/  UMOV UR49, 0x400 ;  /* 0x0000040000317882 */ /* 0x000fe20000000000 */
[----:B------:R-:W1:Y:S01]  /*4940*/  LDC R93, c[0x0][0x370] ;  /* 0x0000dc00ff5d7b82 */ /* 0x000e620000000800 */
[----:B------:R-:W-:Y:S01]  /*4950*/  ULEA UR49, UR37, UR49, 0x18 ;  /* 0x0000003125317291 */ /* 0x000fe2000f8ec0ff */
[----:B------:R-:W-:Y:S01]  /*4960*/  LOP3.LUT R5, R2, 0x180, RZ, 0xc0, !PT ;  /* 0x0000018002057812 */ /* 0x000fe200078ec0ff */
[----:B------:R-:W-:Y:S01]  /*4970*/  IMAD.U32 R46, R103, 0x10000, RZ ;  /* 0x00010000672e7824 */ /* 0x000fe200078e00ff */
[----:B------:R-:W-:Y:S01]  /*4980*/  LOP3.LUT R95, R95, 0xc00, RZ, 0xc0, !PT ;  /* 0x00000c005f5f7812 */ /* 0x000fe200078ec0ff */
[----:B------:R-:W-:Y:S01]  /*4990*/  UIADD3 UR4, UPT, UPT, UR49, 0x4200, URZ ;  /* 0x0000420031047890 */ /* 0x000fe2000fffe0ff */
[----:B------:R-:W-:Y:S01]  /*49a0*/  LOP3.LUT R0, R5, 0x30, R0, 0xf8, !PT ;  /* 0x0000003005007812 */ /* 0x000fe200078ef800 */
[----:B------:R-:W-:Y:S01]  /*49b0*/  IMAD.SHL.U32 R5, R103, 0x2, RZ ;  /* 0x0000000267057824 */ /* 0x000fe200078e00ff */
[----:B------:R-:W2:Y:S01]  /*49c0*/  LDC R42, c[0x0][0xb0c] ;  /* 0x0002c300ff2a7b82 */ /* 0x000ea20000000800 */
[----:B------:R-:W-:Y:S01]  /*49d0*/  LOP3.LUT R95, R95, 0x40, R2, 0xf8, !PT ;  /* 0x000000405f5f7812 */ /* 0x000fe200078ef802 */
[----:B------:R-:W-:Y:S01]  /*49e0*/  IMAD.MOV.U32 R102, RZ, RZ, RZ ;  /* 0x000000ffff667224 */ /* 0x000fe200078e00ff */
[----:B------:R-:W-:Y:S01]  /*49f0*/  LOP3.LUT R46, R46, 0x600000, RZ, 0xc0, !PT ;  /* 0x006000002e2e7812 */ /* 0x000fe200078ec0ff */
[----:B------:R-:W-:Y:S01]  /*4a00*/  IMAD.MOV.U32 R107, RZ, RZ, RZ ;  /* 0x000000ffff6b7224 */ /* 0x000fe200078e00ff */
[----:B------:R-:W-:-:S02]  /*4a10*/  LOP3.LUT R0, R0, 0x20, R5, 0x78, !PT ;  /* 0x0000002000007812 */ /* 0x000fc400078e7805 */
[----:B------:R-:W-:Y:S02]  /*4a20*/  CS2R R100, SRZ ;  /* 0x0000000000647805 */ /* 0x000fe4000001ff00 */
[----:B------:R-:W-:Y:S01]  /*4a30*/  LOP3.LUT R95, R95, 0x200, R2, 0xf8, !PT ;  /* 0x000002005f5f7812 */ /* 0x000fe200078ef802 */
[----:B------:R-:W4:Y:S01]  /*4a40*/  LDC R92, c[0x0][0xb20] ;  /* 0x0002c800ff5c7b82 */ /* 0x000f220000000800 */
[----:B------:R-:W3:Y:S01]  /*4a50*/  LDS R3, [UR49+0x130] ;  /* 0x00013031ff037984 */ /* 0x000ee20008000800 */
[----:B------:R-:W-:Y:S01]  /*4a60*/  LOP3.LUT R103, R103, 0x2, RZ, 0xc0, !PT ;  /* 0x0000000267677812 */ /* 0x000fe200078ec0ff */
[----:B------:R-:W-:Y:S01]  /*4a70*/  IMAD.MOV.U32 R99, RZ, RZ, RZ ;  /* 0x000000ffff637224 */ /* 0x000fe200078e00ff */
[----:B------:R-:W-:Y:S01]  /*4a80*/  LOP3.LUT R95, R95, R0, RZ, 0xfc, !PT ;  /* 0x000000005f5f7212 */ /* 0x000fe200078efcff */
[----:B------:R-:W-:Y:S01]  /*4a90*/  IMAD.U32 R104, RZ, RZ, UR4 ;  /* 0x00000004ff687e24 */ /* 0x000fe2000f8e00ff */
[----:B------:R-:W-:Y:S01]  /*4aa0*/  IADD3 R97, PT, PT, -R103, RZ, RZ ;  /* 0x000000ff67617210 */ /* 0x000fe20007ffe1ff */
[----:B------:R-:W1:Y:S01]  /*4ab0*/  LDCU.64 UR52, c[0x0][0x348] ;  /* 0x00006900ff3477ac */ /* 0x000e620008000a00 */
[----:B------:R-:W1:Y:S01]  /*4ac0*/  LDC R41, c[0x0][0xb30] ;  /* 0x0002cc00ff297b82 */ /* 0x000e620000000800 */
[----:B------:R-:W1:Y:S01]  /*4ad0*/  LDCU.64 UR38, c[0x0][0x888] ;  /* 0x00011100ff2677ac */ /* 0x000e620008000a00 */
[----:B------:R-:W1:Y:S06]  /*4ae0*/  LDCU.64 UR44, c[0x0][0x890] ;  /* 0x00011200ff2c77ac */ /* 0x000e6c0008000a00 */
[----:B------:R-:W1:Y:S01]  /*4af0*/  LDC.64 R88, c[0x0][0xb10] ;  /* 0x0002c400ff587b82 */ /* 0x000e620000000a00 */
[----:B------:R-:W-:-:S07]  /*4b00*/  UIADD3 UR48, UPT, UPT, UR49, 0x200, URZ ;  /* 0x0000020031307890 */ /* 0x000fce000fffe0ff */
[----:B------:R-:W1:Y:S08]  /*4b10*/  LDC.64 R38, c[0x0][0xb18] ;  /* 0x0002c600ff267b82 */ /* 0x000e700000000a00 */
[----:B------:R-:W1:Y:S08]  /*4b20*/  LDC.64 R36, c[0x0][0xb28] ;  /* 0x0002ca00ff247b82 */ /* 0x000e700000000a00 */
[----:B------:R-:W1:Y:S01]  /*4b30*/  LDC.64 R86, c[0x0][0x8b0] ;  /* 0x00022c00ff567b82 */ /* 0x000e620000000a00 */
[----:B---3--:R-:W-:-:S07]  /*4b40*/  IMAD.IADD R46, R3, 0x1, R46 ;  /* 0x00000001032e7824 */ /* 0x008fce00078e022e */
[----:B------:R-:W3:Y:S08]  /*4b50*/  LDC.64 R84, c[0x0][0x8a8] ;  /* 0x00022a00ff547b82 */ /* 0x000ef00000000a00 */
[----:B--2-4-:R-:W1:Y:S02]  /*4b60*/  LDC R94, c[0x0][0x374] ;  /* 0x0000dd00ff5e7b82 */ /* 0x014e640000000800 */
.L_x_123:
[----:B------:R-:W-:Y:S02]  /*4b70*/  LEA R0, R107, UR49, 0x3 ;  /* 0x000000316b007c11 */ /* 0x000fe4000f8e18ff */
[----:B------:R-:W-:Y:S02]  /*4b80*/  SHF.L.U32 R3, R101, 0x1f, RZ ;  /* 0x0000001f65037819 */ /* 0x000fe400000006ff */
[----:B------:R-:W-:Y:S02]  /*4b90*/  LEA R16, R107, UR49, 0x4 ;  /* 0x000000316b107c11 */ /* 0x000fe4000f8e20ff */
[----:B------:R-:W2:Y:S02]  /*4ba0*/  SYNCS.PHASECHK.TRANS64.TRYWAIT P0, [R0+URZ+0x80], R3 ;  /* 0x00008003000075a7 */ /* 0x000ea400080011ff */
[----:B-12---:R-:W-:Y:S05]  /*4bb0*/  @!P0 BRA `(.L_x_82) ;  /* 0x0000004c00208947 */ /* 0x006fea0003800000 */
.L_x_165:
[----:B------:R-:W4:Y:S01]  /*4bc0*/  LDC.64 R12, c[0x0][0xb10] ;  /* 0x0002c400ff0c7b82 */ /* 0x000f220000000a00 */
[----:B------:R-:W3:Y:S01]  /*4bd0*/  LDS.128 R16, [R16+0x110] ;  /* 0x0001100010107984 */ /* 0x000ee20000000c00 */
[----:B-1----:R-:W-:Y:S01]  /*4be0*/  ISETP.NE.AND P1, PT, R41, 0x1, PT ;  /* 0x000000012900780c */ /* 0x002fe20003f25270 */
[----:B--2---:R-:W-:Y:S01]  /*4bf0*/  VIADD R0, R0, 0x90 ;  /* 0x0000009000007836 */ /* 0x004fe20000000000 */
[----:B------:R-:W-:Y:S04]  /*4c00*/  ISETP.GE.AND P0, PT, R40, 0x1, PT ;  /* 0x000000012800780c */ /* 0x000fe80003f06270 */
[----:B------:R-:W1:Y:S01]  /*4c10*/  LDC.64 R10, c[0x0][0xb18] ;  /* 0x0002c600ff0a7b82 */ /* 0x000e620000000a00 */
[----:B------:R-:W-:Y:S01]  /*4c20*/  PRMT R0, RZ, 0x654, R0 ;  /* 0x00000654ff007816 */ /* 0x000fe20000000000 */
[----:B------:R-:W-:Y:S01]  /*4c30*/  @!PT LDS RZ, [RZ] ;  /* 0x00000000fffff984 */ /* 0x000fe20000000800 */
[----:B------:R-:W-:Y:S01]  /*4c40*/  @!PT LDS RZ, [RZ] ;  /* 0x00000000fffff984 */ /* 0x000fe20000000800 */
[----:B------:R-:W-:Y:S01]  /*4c50*/  @!PT LDS RZ, [RZ] ;  /* 0x00000000fffff984 */ /* 0x000fe20000000800 */
[----:B------:R-:W-:Y:S01]  /*4c60*/  @!PT LDS RZ, [RZ] ;  /* 0x00000000fffff984 */ /* 0x000fe20000000800 */
[----:B------:R2:W-:Y:S06]  /*4c70*/  MEMBAR.ALL.CTA ;  /* 0x0000000000007992 */ /* 0x0005ec0000008000 */
[----:B--2---:R-:W2:Y:S01]  /*4c80*/  FENCE.VIEW.ASYNC.S ;  /* 0x00000000000073c6 */ /* 0x004ea20000000000 */
[----:B------:R-:W1:Y:S08]  /*4c90*/  @!P1 LDC R14, c[0x0][0xb20] ;  /* 0x0002c800ff0e9b82 */ /* 0x000e700000000800 */
[----:B------:R-:W1:Y:S01]  /*4ca0*/  @!P1 LDC R9, c[0x0][0xb0c] ;  /* 0x0002c300ff099b82 */ /* 0x000e620000000800 */
[----:B--2---:R2:W-:Y:S01]  /*4cb0*/  SYNCS.ARRIVE.TRANS64.RED.A1T0 RZ, [R0+URZ], RZ ;  /* 0x000000ff00ff79a7 */ /* 0x0045e200081004ff */
[----:B---3--:R-:W-:Y:S04]  /*4cc0*/  LOP3.LUT P4, RZ, R18, 0x1, RZ, 0xc0, !PT ;  /* 0x0000000112ff7812 */ /* 0x008fe8000788c0ff */
[----:B------:R-:W-:Y:S09]  /*4cd0*/  P2R R106, PR, RZ, 0x10 ;  /* 0x00000010ff6a7803 */ /* 0x000ff20000000000 */
[----:B------:R-:W-:Y:S02]  /*4ce0*/  @P4 MOV R45, R16 ;  /* 0x00000010002d4202 */ /* 0x000fe40000000f00 */
[----:B------:R-:W-:Y:S01]  /*4cf0*/  @P4 LOP3.LUT R43, R17, 0xffff, RZ, 0xc0, !PT ;  /* 0x0000ffff112b4812 */ /* 0x000fe200078ec0ff */
[----:B--2-4-:R-:W-:Y:S06]  /*4d00*/  @!P0 BRA `(.L_x_83) ;  /* 0x0000000000a48947 */ /* 0x014fec0003800000 */
[----:B------:R-:W-:Y:S01]  /*4d10*/  IMAD.HI.U32 R23, R94, R39, RZ ;  /* 0x000000275e177227 */ /* 0x000fe200078e00ff */
[----:B------:R-:W-:Y:S02]  /*4d20*/  ISETP.NE.AND P0, PT, R38, 0x1, PT ;  /* 0x000000012600780c */ /* 0x000fe40003f05270 */
[----:B------:R-:W-:Y:S01]  /*4d30*/  ISETP.NE.AND P2, PT, R40, 0x1, PT ;  /* 0x000000012800780c */ /* 0x000fe20003f45270 */
[----:B------:R-:W-:Y:S01]  /*4d40*/  IMAD.HI.U32 R22, R93, R88, RZ ;  /* 0x000000585d167227 */ /* 0x000fe200078e00ff */
[----:B------:R-:W-:Y:S02]  /*4d50*/  SHF.R.U32.HI R23, RZ, R92, R23 ;  /* 0x0000005cff177219 */ /* 0x000fe40000011617 */
[----:B------:R-:W-:Y:S01]  /*4d60*/  ISETP.NE.AND P3, PT, R42, 0x1, PT ;  /* 0x000000012a00780c */ /* 0x000fe20003f65270 */
[----:B------:R-:W-:Y:S01]  /*4d70*/  IMAD.HI.U32 R26, R45, R88, RZ ;  /* 0x000000582d1a7227 */ /* 0x000fe200078e00ff */
[----:B------:R-:W-:Y:S02]  /*4d80*/  SHF.R.U32.HI R22, RZ, R89, R22 ;  /* 0x00000059ff167219 */ /* 0x000fe40000011616 */
[----:B------:R-:W-:Y:S01]  /*4d90*/  SEL R3, R94, R23, !P0 ;  /* 0x000000175e037207 */ /* 0x000fe20004000000 */
[----:B------:R-:W-:Y:S01]  /*4da0*/  IMAD.HI.U32 R23, R43, R39, RZ ;  /* 0x000000272b177227 */ /* 0x000fe200078e00ff */
[----:B------:R-:W-:Y:S02]  /*4db0*/  SEL R7, R93, R22, !P3 ;  /* 0x000000165d077207 */ /* 0x000fe40005800000 */
[----:B------:R-:W-:Y:S01]  /*4dc0*/  SHF.R.U32.HI R26, RZ, R89, R26 ;  /* 0x00000059ff1a7219 */ /* 0x000fe2000001161a */
[-C--:B------:R-:W-:Y:S04]  /*4dd0*/  IMAD.HI.U32 R22, R3, R36.reuse, RZ ;  /* 0x0000002403167227 */ /* 0x080fe800078e00ff */
[----:B------:R-:W-:Y:S01]  /*4de0*/  IMAD.HI.U32 R24, R7, R36, RZ ;  /* 0x0000002407187227 */ /* 0x000fe200078e00ff */
[-C--:B------:R-:W-:Y:S02]  /*4df0*/  @P2 SHF.R.U32.HI R3, RZ, R37.reuse, R22 ;  /* 0x00000025ff032219 */ /* 0x080fe40000011616 */
[----:B------:R-:W-:Y:S02]  /*4e00*/  SHF.R.U32.HI R22, RZ, R92, R23 ;  /* 0x0000005cff167219 */ /* 0x000fe40000011617 */
[----:B------:R-:W-:Y:S01]  /*4e10*/  @P2 SHF.R.U32.HI R7, RZ, R37, R24 ;  /* 0x00000025ff072219 */ /* 0x000fe20000011618 */
[C---:B------:R-:W-:Y:S01]  /*4e20*/  IMAD R2, R40.reuse, R3, RZ ;  /* 0x0000000328027224 */ /* 0x040fe200078e02ff */
[----:B------:R-:W-:Y:S02]  /*4e30*/  SEL R5, R43, R22, !P0 ;  /* 0x000000162b057207 */ /* 0x000fe40004000000 */
[----:B------:R-:W-:Y:S01]  /*4e40*/  SEL R3, R45, R26, !P3 ;  /* 0x0000001a2d037207 */ /* 0x000fe20005800000 */
[----:B------:R-:W-:Y:S01]  /*4e50*/  IMAD R4, R40, R7, RZ ;  /* 0x0000000728047224 */ /* 0x000fe200078e02ff */
[C---:B------:R-:W-:Y:S01]  /*4e60*/  ISETP.GE.AND P0, PT, R5.reuse, R2, PT ;  /* 0x000000020500720c */ /* 0x040fe20003f06270 */
[----:B------:R-:W-:Y:S03]  /*4e70*/  IMAD.HI.U32 R6, R5, R36, RZ ;  /* 0x0000002405067227 */ /* 0x000fe600078e00ff */
[----:B------:R-:W-:Y:S01]  /*4e80*/  ISETP.GE.OR P0, PT, R3, R4, P0 ;  /* 0x000000040300720c */ /* 0x000fe20000706670 */
[----:B------:R-:W-:Y:S01]  /*4e90*/  IMAD.MOV R4, RZ, RZ, -R3 ;  /* 0x000000ffff047224 */ /* 0x000fe200078e0a03 */
[-C--:B------:R-:W-:Y:S03]  /*4ea0*/  SHF.R.U32.HI R6, RZ, R37.reuse, R6 ;  /* 0x00000025ff067219 */ /* 0x080fe60000011606 */
[----:B------:R-:W-:Y:S01]  /*4eb0*/  IMAD R45, R42, R4, R45 ;  /* 0x000000042a2d7224 */ /* 0x000fe200078e022d */
[----:B------:R-:W-:Y:S05]  /*4ec0*/  SEL R15, R5, R6, !P2 ;  /* 0x00000006050f7207 */ /* 0x000fea0005000000 */
[----:B------:R-:W-:Y:S02]  /*4ed0*/  IMAD.MOV R6, RZ, RZ, -R15 ;  /* 0x000000ffff067224 */ /* 0x000fe400078e0a0f */
[C---:B------:R-:W-:Y:S04]  /*4ee0*/  @!P0 IMAD.HI.U32 R2, R3.reuse, R36, RZ ;  /* 0x0000002403028227 */ /* 0x040fe800078e00ff */
[----:B------:R-:W-:Y:S01]  /*4ef0*/  IMAD R6, R40, R6, R5 ;  /* 0x0000000628067224 */ /* 0x000fe200078e0205 */
[----:B------:R-:W-:Y:S04]  /*4f00*/  @!P0 SHF.R.U32.HI R2, RZ, R37, R2 ;  /* 0x00000025ff028219 */ /* 0x000fe80000011602 */
[----:B------:R-:W-:Y:S02]  /*4f10*/  @!P0 SEL R0, R3, R2, !P2 ;  /* 0x0000000203008207 */ /* 0x000fe40005000000 */
[----:B------:R-:W-:Y:S02]  /*4f20*/  IADD3 R2, PT, PT, -R5, RZ, RZ ;  /* 0x000000ff05027210 */ /* 0x000fe40007ffe1ff */
[----:B------:R-:W-:Y:S01]  /*4f30*/  @!P0 IADD3 R8, PT, PT, R15, -R0, RZ ;  /* 0x800000000f088210 */ /* 0x000fe20007ffe0ff */
[----:B------:R-:W-:Y:S02]  /*4f40*/  @!P0 IMAD R0, R7, R6, R0 ;  /* 0x0000000607008224 */ /* 0x000fe400078e0200 */
[----:B------:R-:W-:Y:S02]  /*4f50*/  IMAD R43, R38, R2, R43 ;  /* 0x00000002262b7224 */ /* 0x000fe400078e022b */
[----:B------:R-:W-:Y:S02]  /*4f60*/  @!P0 IMAD R5, R8, R40, R3 ;  /* 0x0000002808058224 */ /* 0x000fe400078e0203 */
[----:B------:R-:W-:Y:S04]  /*4f70*/  @!P0 IMAD.MOV.U32 R3, RZ, RZ, R0 ;  /* 0x000000ffff038224 */ /* 0x000fe800078e0000 */
[----:B------:R-:W-:Y:S02]  /*4f80*/  IMAD R45, R3, R42, R45 ;  /* 0x0000002a032d7224 */ /* 0x000fe400078e022d */
[----:B------:R-:W-:Y:S07]  /*4f90*/  IMAD R43, R5, R38, R43 ;  /* 0x00000026052b7224 */ /* 0x000fee00078e022b */
.L_x_83:
[----:B-1----:R-:W-:Y:S01]  /*4fa0*/  @!P1 ISETP.NE.AND P0, PT, R10, 0x1, PT ;  /* 0x000000010a00980c */ /* 0x002fe20003f05270 */
[----:B------:R-:W-:Y:S01]  /*4fb0*/  @!P1 IMAD.HI.U32 R0, R45, R12, RZ ;  /* 0x0000000c2d009227 */ /* 0x000fe200078e00ff */
[----:B------:R-:W-:Y:S01]  /*4fc0*/  @!P1 ISETP.NE.AND P2, PT, R9, 0x1, PT ;  /* 0x000000010900980c */ /* 0x000fe20003f45270 */
[----:B------:R-:W-:Y:S01]  /*4fd0*/  ULOP3.LUT UP0, URZ, UR48, 0x1b0, URZ, 0xc0, !UPT ;  /* 0x000001b030ff7892 */ /* 0x000fe2000f80c0ff */
[----:B------:R-:W-:Y:S01]  /*4fe0*/  R2UR UR42, R21 ;  /* 0x00000000152a72ca */ /* 0x000fe200000e0000 */
[----:B------:R-:W-:Y:S01]  /*4ff0*/  @!P1 IMAD.HI.U32 R3, R43, R11, RZ ;  /* 0x0000000b2b039227 */ /* 0x000fe200078e00ff */
[----:B------:R-:W-:Y:S02]  /*5000*/  @!P1 SHF.R.U32.HI R0, RZ, R13, R0 ;  /* 0x0000000dff009219 */ /* 0x000fe40000011600 */
[----:B------:R-:W-:Y:S01]  /*5010*/  R2UR UR41, R20 ;  /* 0x00000000142972ca */ /* 0x000fe200000e0000 */
[----:B------:R-:W-:Y:S01]  /*5020*/  VIADD R107, R107, 0x1 ;  /* 0x000000016b6b7836 */ /* 0x000fe20000000000 */
[----:B------:R-:W-:Y:S02]  /*5030*/  @!P1 SHF.R.U32.HI R2, RZ, R14, R3 ;  /* 0x0000000eff029219 */ /* 0x000fe40000011603 */
[----:B------:R-:W-:Y:S02]  /*5040*/  @!P1 SEL R3, R45, R0, !P2 ;  /* 0x000000002d039207 */ /* 0x000fe40005000000 */
[----:B------:R-:W-:Y:S02]  /*5050*/  @!P1 SEL R2, R43, R2, !P0 ;  /* 0x000000022b029207 */ /* 0x000fe40004000000 */
[----:B------:R-:W-:Y:S01]  /*5060*/  @P4 SHF.R.U32.HI R98, RZ, 0x10, R17 ;  /* 0x00000010ff624819 */ /* 0x000fe20000011611 */
[----:B------:R-:W-:Y:S02]  /*5070*/  USHF.L.U32 UR42, UR42, 0x6, URZ ;  /* 0x000000062a2a7899 */ /* 0x000fe400080006ff */
[----:B------:R-:W-:Y:S02]  /*5080*/  @!P1 IMAD.IADD R0, R2, 0x1, -R3 ;  /* 0x0000000102009824 */ /* 0x000fe400078e0a03 */
[----:B------:R-:W-:Y:S01]  /*5090*/  @!P1 IMAD.IADD R2, R3, 0x1, -R2 ;  /* 0x0000000103029824 */ /* 0x000fe200078e0a02 */
[----:B------:R-:W-:Y:S01]  /*50a0*/  USHF.L.U32 UR41, UR41, 0x8, URZ ;  /* 0x0000000829297899 */ /* 0x000fe200080006ff */
[----:B------:R-:W-:Y:S02]  /*50b0*/  @!P1 IMAD R45, R0, R9, R45 ;  /* 0x00000009002d9224 */ /* 0x000fe400078e022d */
[----:B------:R-:W-:Y:S01]  /*50c0*/  @!P1 IMAD R43, R2, R10, R43 ;  /* 0x0000000a022b9224 */ /* 0x000fe200078e022b */
[----:B------:R-:W-:Y:S08]  /*50d0*/  BRA.U !UP0, `(.L_x_84) ;  /* 0x0000000108407547 */ /* 0x000ff0000b800000 */
[----:B------:R-:W1:Y:S01]  /*50e0*/  LDCU.64 UR8, c[0x4][0x88] ;  /* 0x01001100ff0877ac */ /* 0x000e620008000a00 */
[----:B------:R-:W-:Y:S01]  /*50f0*/  MOV R3, 0x0 ;  /* 0x0000000000037802 */ /* 0x000fe20000000f00 */
[----:B------:R-:W-:Y:S02]  /*5100*/  HFMA2 R12, -RZ, RZ, 0, 5.9604644775390625e-08 ;  /* 0x00000001ff0c7431 */ /* 0x000fe400000001ff */
[----:B------:R-:W-:Y:S02]  /*5110*/  IMAD.MOV.U32 R8, RZ, RZ, 0x70 ;  /* 0x00000070ff087424 */ /* 0x000fe400078e00ff */
[----:B------:R-:W-:Y:S01]  /*5120*/  IMAD.MOV.U32 R13, RZ, RZ, RZ ;  /* 0x000000ffff0d7224 */ /* 0x000fe200078e00ff */
[----:B------:R-:W2:Y:S01]  /*5130*/  LDCU.64 UR6, c[0x4][0x90] ;  /* 0x01001200ff0677ac */ /* 0x000ea20008000a00 */
[----:B------:R-:W3:Y:S01]  /*5140*/  LDC.64 R2, c[0x4][R3] ;  /* 0x0100000003027b82 */ /* 0x000ee20000000a00 */
[----:B------:R-:W4:Y:S01]  /*5150*/  LDCU.64 UR4, c[0x4][0x8] ;  /* 0x01000100ff0477ac */ /* 0x000f220008000a00 */
[----:B-1----:R-:W-:Y:S01]  /*5160*/  MOV R5, UR9 ;  /* 0x0000000900057c02 */ /* 0x002fe20008000f00 */
[----:B------:R-:W-:Y:S01]  /*5170*/  IMAD.U32 R4, RZ, RZ, UR8 ;  /* 0x00000008ff047e24 */ /* 0x000fe2000f8e00ff */
[----:B--2---:R-:W-:Y:S01]  /*5180*/  MOV R7, UR7 ;  /* 0x0000000700077c02 */ /* 0x004fe20008000f00 */
[----:B------:R-:W-:Y:S01]  /*5190*/  IMAD.U32 R6, RZ, RZ, UR6 ;  /* 0x00000006ff067e24 */ /* 0x000fe2000f8e00ff */
[----:B----4-:R-:W-:Y:S01]  /*51a0*/  MOV R11, UR5 ;  /* 0x00000005000b7c02 */ /* 0x010fe20008000f00 */
[----:B------:R-:W-:Y:S02]  /*51b0*/  IMAD.U32 R10, RZ, RZ, UR4 ;  /* 0x00000004ff0a7e24 */ /* 0x000fe4000f8e00ff */
[----:B------:R-:W-:Y:S07]  /*51c0*/  LEPC R20, `(.L_x_84) ;  /* 0x000000001014794e */ /* 0x000fee0000000000 */
[----:B---3-5:R-:W-:Y:S05]  /*51d0*/  CALL.ABS.NOINC R2 ;  /* 0x0000000002007343 */ /* 0x028fea0003c00000 */
.L_x_84:
[----:B------:R-:W-:Y:S01]  /*51e0*/  LOP3.LUT P0, RZ, R104, 0x1b0, RZ, 0xc0, !PT ;  /* 0x000001b068ff7812 */ /* 0x000fe2000780c0ff */
[----:B------:R-:W-:Y:S11]  /*51f0*/  BSSY.RECONVERGENT B6, `(.L_x_85) ;  /* 0x0000013000067945 */ /* 0x000ff60003800200 */
[----:B------:R-:W-:Y:S01]  /*5200*/  @!UPT UIADD3 URZ, UPT, UPT, URZ, URZ, URZ ;  /* 0x000000fffffff290 */ /* 0x000fe2000fffe0ff */
[----:B------:R-:W-:Y:S05]  /*5210*/  @!P0 BRA `(.L_x_86) ;  /* 0x0000000000408947 */ /* 0x000fea0003800000 */
        /* <DEDUP_REMOVED lines=16> */
.L_x_86:
[----:B------:R-:W-:Y:S05]  /*5320*/  BSYNC.RECONVERGENT B6 ;  /* 0x0000000000067941 */ /* 0x000fea0003800200 */
.L_x_85:
[----:B------:R-:W-:Y:S01]  /*5330*/  ISETP.NE.U32.AND P4, PT, R86, RZ, PT ;  /* 0x000000ff5600720c */ /* 0x000fe20003f85070 */
[----:B------:R-:W-:Y:S01]  /*5340*/  UISETP.NE.AND UP2, UPT, UR50, URZ, UPT ;  /* 0x000000ff3200728c */ /* 0x000fe2000bf45270 */
[----:B------:R-:W-:Y:S01]  /*5350*/  ISETP.NE.U32.AND P2, PT, RZ, UR38, PT ;  /* 0x00000026ff007c0c */ /* 0x000fe2000bf45070 */
[----:B------:R-:W-:Y:S01]  /*5360*/  UISETP.NE.U32.AND UP1, UPT, UR44, URZ, UPT ;  /* 0x000000ff2c00728c */ /* 0x000fe2000bf25070 */
[----:B------:R-:W-:Y:S01]  /*5370*/  ISETP.NE.AND.EX P4, PT, R87, RZ, PT, P4 ;  /* 0x000000ff5700720c */ /* 0x000fe20003f85340 */
[----:B------:R-:W-:Y:S01]  /*5380*/  UPLOP3.LUT UP0, UPT, UPT, UPT, UPT, 0x40, 0x4 ;  /* 0x000000000004789c */ /* 0x000fe20003f0e870 */
[----:B------:R-:W-:Y:S01]  /*5390*/  ISETP.NE.AND.EX P2, PT, RZ, UR39, PT, P2 ;  /* 0x00000027ff007c0c */ /* 0x000fe2000bf45320 */
[----:B------:R-:W-:Y:S01]  /*53a0*/  UISETP.NE.AND.EX UP1, UPT, UR45, URZ, UPT, UP1 ;  /* 0x000000ff2d00728c */ /* 0x000fe2000bf25310 */
[----:B------:R-:W-:Y:S04]  /*53b0*/  PLOP3.LUT P1, PT, PT, PT, UP2, 0x80, 0x8 ;  /* 0x000000000008781c */ /* 0x000fe80003f2f028 */
[----:B------:R-:W-:Y:S06]  /*53c0*/  @UP2 UPLOP3.LUT UP0, UPT, UPT, UPT, UP1, 0x80, 0x8 ;  /* 0x000000000008289c */ /* 0x000fec0003f0f010 */
[----:B------:R-:W-:Y:S01]  /*53d0*/  PLOP3.LUT P0, PT, PT, PT, UP0, 0x80, 0x8 ;  /* 0x000000000008781c */ /* 0x000fe20003f0f008 */
[----:B------:R-:W-:Y:S01]  /*53e0*/  @!UPT UIADD3 URZ, UPT, UPT, URZ, URZ, URZ ;  /* 0x000000fffffff290 */ /* 0x000fe2000fffe0ff */
[----:B------:R-:W-:Y:S11]  /*53f0*/  BRA.U !UP1, `(.L_x_87) ;  /* 0x0000000109387547 */ /* 0x000ff6000b800000 */
[----:B------:R-:W-:Y:S01]  /*5400*/  UISETP.NE.U32.AND UP0, UPT, UR38, URZ, UPT ;  /* 0x000000ff2600728c */ /* 0x000fe2000bf05070 */
[----:B------:R-:W-:Y:S02]  /*5410*/  HFMA2 R0, -RZ, RZ, 0, 5.9604644775390625e-08 ;  /* 0x00000001ff007431 */ /* 0x000fe400000001ff */
[----:B------:R-:W-:Y:S01]  /*5420*/  IMAD.MOV.U32 R91, RZ, RZ, 0x1 ;  /* 0x00000001ff5b7424 */ /* 0x000fe200078e00ff */
[----:B------:R-:W-:Y:S06]  /*5430*/  UISETP.NE.AND.EX UP0, UPT, UR39, URZ, UPT, UP0 ;  /* 0x000000ff2700728c */ /* 0x000fec000bf05300 */
[----:B------:R-:W-:Y:S05]  /*5440*/  PLOP3.LUT P3, PT, PT, PT, UP0, 0x80, 0x8 ;  /* 0x000000000008781c */ /* 0x000fea0003f6f008 */
[----:B------:R-:W1:Y:S01]  /*5450*/  @UP0 LDCU.64 UR6, c[0x0][0x888] ;  /* 0x00011100ff0607ac */ /* 0x000e620008000a00 */
[----:B------:R-:W-:Y:S07]  /*5460*/  @UP0 UIMAD UR4, UR36, UR44, URZ ;  /* 0x0000002c240402a4 */ /* 0x000fee000f8e02ff */
[----:B------:R-:W-:Y:S01]  /*5470*/  @!P3 PRMT R91, R0, 0x7610, R91 ;  /* 0x00007610005bb816 */ /* 0x000fe2000000005b */
[----:B-1----:R-:W-:Y:S03]  /*5480*/  @UP0 UIMAD.WIDE UR6, UR4, 0x4, UR6 ;  /* 0x00000004040608a5 */ /* 0x002fe6000f8e0206 */
[----:B------:R-:W1:Y:S03]  /*5490*/  @!UP0 LDCU UR4, c[0x0][0x880] ;  /* 0x00011000ff0487ac */ /* 0x000e660008000800 */
[----:B------:R-:W-:Y:S01]  /*54a0*/  IMAD.U32 R2, RZ, RZ, UR6 ;  /* 0x00000006ff027e24 */ /* 0x000fe2000f8e00ff */
[----:B------:R-:W-:Y:S05]  /*54b0*/  MOV R3, UR7 ;  /* 0x0000000700037c02 */ /* 0x000fea0008000f00 */
[----:B-----5:R2:W5:Y:S02]  /*54c0*/  @P3 LDG.E R50, desc[UR46][R2.64] ;  /* 0x0000002e02323981 */ /* 0x020564000c1e1900 */
[----:B-12---:R-:W-:Y:S02]  /*54d0*/  @!P3 IMAD.U32 R50, RZ, RZ, UR4 ;  /* 0x00000004ff32be24 */ /* 0x006fe4000f8e00ff */
.L_x_87:
[----:B------:R-:W-:Y:S05]  /*54e0*/  @!P4 BRA `(.L_x_88) ;  /* 0x000000000020c947 */ /* 0x000fea0003800000 */
[----:B------:R-:W-:Y:S04]  /*54f0*/  ISETP.NE.U32.AND P3, PT, R84, RZ, PT ;  /* 0x000000ff5400720c */ /* 0x000fe80003f65070 */
[----:B------:R-:W-:Y:S11]  /*5500*/  ISETP.NE.AND.EX P3, PT, R85, RZ, PT, P3 ;  /* 0x000000ff5500720c */ /* 0x000ff60003f65330 */
[----:B------:R-:W-:Y:S02]  /*5510*/  @!UPT UIADD3 URZ, UPT, UPT, URZ, URZ, URZ ;  /* 0x000000fffffff290 */ /* 0x000fe4000fffe0ff */
[----:B------:R-:W1:Y:S01]  /*5520*/  @P3 LDC.64 R2, c[0x0][0x8a8] ;  /* 0x00022a00ff023b82 */ /* 0x000e620000000a00 */
[----:B------:R-:W-:Y:S04]  /*5530*/  @P3 IMAD R0, R86, UR36, RZ ;  /* 0x0000002456003c24 */ /* 0x000fe8000f8e02ff */
[----:B-1----:R-:W-:Y:S05]  /*5540*/  @P3 IMAD.WIDE R2, R0, 0x4, R2 ;  /* 0x0000000400023825 */ /* 0x002fea00078e0202 */
[----:B-----5:R1:W5:Y:S02]  /*5550*/  @P3 LDG.E R47, desc[UR46][R2.64] ;  /* 0x0000002e022f3981 */ /* 0x020364000c1e1900 */
[----:B-1----:R-:W2:Y:S02]  /*5560*/  @!P3 LDC R47, c[0x0][0x8a0] ;  /* 0x00022800ff2fbb82 */ /* 0x002ea40000000800 */
.L_x_88:
[----:B-----5:R-:W-:Y:S01]  /*5570*/  ISETP.NE.AND P4, PT, R50, RZ, PT ;  /* 0x000000ff3200720c */ /* 0x020fe20003f85270 */
[----:B------:R-:W-:Y:S01]  /*5580*/  BSSY B1, `(.L_x_89) ;  /* 0x0000042000017945 */ /* 0x000fe20003800000 */
[----:B------:R-:W-:Y:S01]  /*5590*/  SEL R9, RZ, 0xffffffff, P2 ;  /* 0xffffffffff097807 */ /* 0x000fe20001000000 */
[----:B------:R-:W-:Y:S01]  /*55a0*/  IMAD.MOV.U32 R64, RZ, RZ, 0x1 ;  /* 0x00000001ff407424 */ /* 0x000fe200078e00ff */
[----:B------:R-:W-:Y:S02]  /*55b0*/  LOP3.LUT P3, RZ, R91, 0xff, RZ, 0xc0, !PT ;  /* 0x000000ff5bff7812 */ /* 0x000fe4000786c0ff */
[----:B------:R-:W-:Y:S02]  /*55c0*/  CS2R R62, SRZ ;  /* 0x00000000003e7805 */ /* 0x000fe4000001ff00 */
[----:B------:R-:W-:Y:S02]  /*55d0*/  @P1 SEL R2, RZ, 0xffffffff, P4 ;  /* 0xffffffffff021807 */ /* 0x000fe40002000000 */
[----:B------:R-:W-:Y:S02]  /*55e0*/  CS2R R60, SRZ ;  /* 0x00000000003c7805 */ /* 0x000fe4000001ff00 */
[----:B------:R-:W-:Y:S02]  /*55f0*/  LEA R0, R100, UR49, 0x3 ;  /* 0x0000003164007c11 */ /* 0x000fe4000f8e18ff */
[----:B------:R-:W-:Y:S02]  /*5600*/  CS2R R58, SRZ ;  /* 0x00000000003a7805 */ /* 0x000fe4000001ff00 */
[----:B------:R-:W-:Y:S02]  /*5610*/  @P0 SEL R2, R9, R2, !P3 ;  /* 0x0000000209020207 */ /* 0x000fe40005800000 */
[----:B------:R-:W-:Y:S02]  /*5620*/  CS2R R56, SRZ ;  /* 0x0000000000387805 */ /* 0x000fe4000001ff00 */
[----:B------:R-:W-:Y:S02]  /*5630*/  LEA R108, R44, UR49, 0x3 ;  /* 0x000000312c6c7c11 */ /* 0x000fe4000f8e18ff */
[----:B------:R-:W-:Y:S02]  /*5640*/  @P1 LOP3.LUT R2, R2, 0x1, RZ, 0xc0, !PT ;  /* 0x0000000102021812 */ /* 0x000fe400078ec0ff */
[----:B------:R-:W-:Y:S02]  /*5650*/  SHF.L.U32 R7, R102, 0x1f, RZ ;  /* 0x0000001f66077819 */ /* 0x000fe400000006ff */
[----:B------:R-:W-:Y:S02]  /*5660*/  ISETP.NE.U32.OR P6, PT, R2, 0x1, !P1 ;  /* 0x000000010200780c */ /* 0x000fe40004fc5470 */
[----:B------:R-:W-:Y:S02]  /*5670*/  PLOP3.LUT P2, PT, PT, PT, UP1, 0x80, 0x8 ;  /* 0x000000000008781c */ /* 0x000fe40003f4f018 */
[C---:B------:R-:W-:Y:S02]  /*5680*/  LEA.HI R5, R44.reuse, R44, RZ, 0x1 ;  /* 0x0000002c2c057211 */ /* 0x040fe400078f08ff */
[----:B------:R-:W-:Y:S02]  /*5690*/  SEL R2, RZ, 0xffffffff, P4 ;  /* 0xffffffffff027807 */ /* 0x000fe40002000000 */
[----:B------:R-:W-:Y:S01]  /*56a0*/  P2R R72, PR, RZ, 0x40 ;  /* 0x00000040ff487803 */ /* 0x000fe20000000000 */
[C---:B------:R-:W-:Y:S01]  /*56b0*/  IMAD.SHL.U32 R3, R5.reuse, 0x80, RZ ;  /* 0x0000008005037824 */ /* 0x040fe200078e00ff */
[----:B------:R-:W-:Y:S03]  /*56c0*/  LOP3.LUT R5, R5, 0xffe, RZ, 0xc0, !PT ;  /* 0x00000ffe05057812 */ /* 0x000fe600078ec0ff */
[----:B------:R-:W-:Y:S02]  /*56d0*/  @P6 SHF.L.U32 R11, R99, 0x1f, RZ ;  /* 0x0000001f630b6819 */ /* 0x000fe400000006ff */
[----:B------:R-:W-:Y:S01]  /*56e0*/  @P2 SEL R2, R9, R2, !P3 ;  /* 0x0000000209022207 */ /* 0x000fe20005800000 */
[----:B------:R-:W-:Y:S01]  /*56f0*/  IMAD.IADD R48, R44, 0x1, -R5 ;  /* 0x000000012c307824 */ /* 0x000fe200078e0a05 */
[----:B------:R-:W1:Y:S01]  /*5700*/  @P6 SYNCS.PHASECHK.TRANS64.TRYWAIT P1, [R0+URZ+0x30], R11 ;  /* 0x0000300b000065a7 */ /* 0x000e6200080211ff */
[----:B------:R-:W-:Y:S02]  /*5710*/  LOP3.LUT R3, R3, 0xffffff00, RZ, 0xc0, !PT ;  /* 0xffffff0003037812 */ /* 0x000fe400078ec0ff */
[----:B------:R-:W-:Y:S03]  /*5720*/  LOP3.LUT R2, R2, 0x1, RZ, 0xc0, !PT ;  /* 0x0000000102027812 */ /* 0x000fe600078ec0ff */
[----:B------:R-:W-:Y:S01]  /*5730*/  IMAD.IADD R3, R46, 0x1, R3 ;  /* 0x000000012e037824 */ /* 0x000fe200078e0203 */
[----:B------:R-:W-:Y:S03]  /*5740*/  ISETP.NE.U32.AND P5, PT, R2, 0x1, PT ;  /* 0x000000010200780c */ /* 0x000fe60003fa5070 */
[----:B------:R-:W-:Y:S01]  /*5750*/  IMAD R48, R48, 0x100000, R3 ;  /* 0x0010000030307824 */ /* 0x000fe200078e0203 */
[----:B------:R-:W-:Y:S01]  /*5760*/  P2R R65, PR, RZ, 0x20 ;  /* 0x00000020ff417803 */ /* 0x000fe20000000000 */
[----:B------:R3:W4:Y:S01]  /*5770*/  SYNCS.PHASECHK.TRANS64.TRYWAIT P0, [R108+URZ+0xa0], R7 ;  /* 0x0000a0076c0075a7 */ /* 0x00072200080011ff */
[----:B-1----:R-:W-:Y:S01]  /*5780*/  @P6 SEL R64, RZ, 0x1, !P1 ;  /* 0x00000001ff406807 */ /* 0x002fe20004800000 */
[----:B---3--:R-:W-:Y:S06]  /*5790*/  @!P6 BRA `(.L_x_90) ;  /* 0x000000000080e947 */ /* 0x008fec0003800000 */
[----:B------:R-:W-:Y:S01]  /*57a0*/  @P5 IMAD R4, R100, 0x1000, R95 ;  /* 0x0000100064045824 */ /* 0x000fe200078e025f */
[----:B------:R-:W-:Y:S01]  /*57b0*/  ISETP.NE.AND P1, PT, R64, RZ, PT ;  /* 0x000000ff4000720c */ /* 0x000fe20003f25270 */
[----:B------:R-:W-:Y:S01]  /*57c0*/  BSSY B0, `(.L_x_91) ;  /* 0x000000b000007945 */ /* 0x000fe20003800000 */
[----:B------:R-:W-:Y:S01]  /*57d0*/  CS2R R58, SRZ ;  /* 0x00000000003a7805 */ /* 0x000fe2000001ff00 */
[----:B------:R-:W-:Y:S01]  /*57e0*/  @P5 VIADD R2, R4, UR49 ;  /* 0x0000003104025c36 */ /* 0x000fe20008000000 */
[----:B------:R-:W-:Y:S02]  /*57f0*/  CS2R R56, SRZ ;  /* 0x0000000000387805 */ /* 0x000fe4000001ff00 */
[----:B------:R-:W-:Y:S02]  /*5800*/  CS2R R62, SRZ ;  /* 0x00000000003e7805 */ /* 0x000fe4000001ff00 */
[----:B------:R-:W-:Y:S01]  /*5810*/  CS2R R60, SRZ ;  /* 0x00000000003c7805 */ /* 0x000fe2000001ff00 */
[----:B------:R-:W-:Y:S04]  /*5820*/  @P5 IMAD R2, R103, -0x10, R2 ;  /* 0xfffffff067025824 */ /* 0x000fe800078e0202 */
[----:B------:R-:W-:Y:S05]  /*5830*/  @P1 BRA `(.L_x_92) ;  /* 0x00000000000c1947 */ /* 0x000fea0003800000 */
[----:B------:R-:W-:Y:S04]  /*5840*/  SHF.L.U32 R3, R99, 0x1f, RZ ;  /* 0x0000001f63037819 */ /* 0x000fe800000006ff */
[----:B------:R-:W1:Y:S02]  /*5850*/  SYNCS.PHASECHK.TRANS64.TRYWAIT P1, [R0+URZ+0x30], R3 ;  /* 0x00003003000075a7 */ /* 0x000e6400080211ff */
[----:B-1----:R-:W-:Y:S05]  /*5860*/  @!P1 BRA `(.L_x_93) ;  /* 0x0000004000089947 */ /* 0x002fea0003800000 */
.L_x_92:
[----:B------:R-:W-:Y:S05]  /*5870*/  BSYNC B0 ;  /* 0x0000000000007941 */ /* 0x000fea0003800000 */
.L_x_91:
[----:B------:R-:W-:Y:S01]  /*5880*/  ISETP.NE.AND P1, PT, R65, RZ, PT ;  /* 0x000000ff4100720c */ /* 0x000fe20003f25270 */
[----:B-1----:R-:W-:Y:S02]  /*5890*/  VIADD R3, R0, 0x50 ;  /* 0x0000005000037836 */ /* 0x002fe40000000000 */
[----:B------:R-:W-:Y:S02]  /*58a0*/  IMAD.U32 R0, RZ, RZ, UR37 ;  /* 0x00000025ff007e24 */ /* 0x000fe4000f8e00ff */
[----:B------:R-:W-:Y:S03]  /*58b0*/  VIADD R100, R100, 0x1 ;  /* 0x0000000164647836 */ /* 0x000fe60000000000 */
[----:B------:R-:W-:Y:S05]  /*58c0*/  PRMT R0, R0, 0x654, R3 ;  /* 0x0000065400007816 */ /* 0x000fea0000000003 */
[----:B------:R1:W3:Y:S04]  /*58d0*/  @P1 LDS.128 R56, [R4+UR49+0x200] ;  /* 0x0002003104381984 */ /* 0x0002e80008000c00 */
[----:B------:R1:W1:Y:S01]  /*58e0*/  @P1 LDS.128 R60, [R2+0x210] ;  /* 0x00021000023c1984 */ /* 0x0002620000000c00 */
[C---:B------:R-:W-:Y:S01]  /*58f0*/  ISETP.NE.AND P1, PT, R100.reuse, 0x4, PT ;  /* 0x000000046400780c */ /* 0x040fe20003f25270 */
[----:B------:R-:W-:Y:S01]  /*5900*/  @!PT LDS RZ, [RZ] ;  /* 0x00000000fffff984 */ /* 0x000fe20000000800 */
[----:B------:R-:W-:Y:S01]  /*5910*/  @!PT LDS RZ, [RZ] ;  /* 0x00000000fffff984 */ /* 0x000fe20000000800 */
[----:B------:R-:W-:Y:S01]  /*5920*/  @!PT LDS RZ, [RZ] ;  /* 0x00000000fffff984 */ /* 0x000fe20000000800 */
[----:B------:R-:W-:Y:S01]  /*5930*/  @!PT LDS RZ, [RZ] ;  /* 0x00000000fffff984 */ /* 0x000fe20000000800 */
[----:B------:R5:W-:Y:S06]  /*5940*/  MEMBAR.ALL.CTA ;  /* 0x0000000000007992 */ /* 0x000bec0000008000 */
[----:B-----5:R-:W5:Y:S01]  /*5950*/  FENCE.VIEW.ASYNC.S ;  /* 0x00000000000073c6 */ /* 0x020f620000000000 */
[----:B------:R-:W-:Y:S01]  /*5960*/  SEL R100, R100, RZ, P1 ;  /* 0x000000ff64647207 */ /* 0x000fe20000800000 */
[----:B-----5:R5:W-:Y:S02]  /*5970*/  SYNCS.ARRIVE.TRANS64.RED.A1T0 RZ, [R0+URZ], RZ ;  /* 0x000000ff00ff79a7 */ /* 0x020be400081004ff */
[----:B-----5:R-:W-:Y:S04]  /*5980*/  SEL R0, RZ, 0x1, P1 ;  /* 0x00000001ff007807 */ /* 0x020fe80000800000 */
[----:B---3--:R-:W-:Y:S02]  /*5990*/  LOP3.LUT R99, R99, R0, RZ, 0x3c, !PT ;  /* 0x0000000063637212 */ /* 0x008fe400078e3cff */
.L_x_90:
[----:B------:R-:W-:Y:S05]  /*59a0*/  BSYNC B1 ;  /* 0x0000000000017941 */ /* 0x000fea0003800000 */
.L_x_89:
[----:B------:R-:W-:Y:S04]  /*59b0*/  SHF.R.U32.HI R3, RZ, 0x15, R48 ;  /* 0x00000015ff037819 */ /* 0x000fe80000011630 */
[----:B------:R-:W-:Y:S01]  /*59c0*/  LOP3.LUT P1, RZ, R3, 0x3, R96, 0x48, !PT ;  /* 0x0000000303ff7812 */ /* 0x000fe20007824860 */
[----:B------:R-:W-:Y:S01]  /*59d0*/  @!UPT UIADD3 URZ, UPT, UPT, URZ, URZ, URZ ;  /* 0x000000fffffff290 */ /* 0x000fe2000fffe0ff */
[----:B----4-:R-:W-:Y:S11]  /*59e0*/  @P0 BRA `(.L_x_94) ;  /* 0x0000000000080947 */ /* 0x010ff60003800000 */
[----:B------:R-:W3:Y:S02]  /*59f0*/  SYNCS.PHASECHK.TRANS64.TRYWAIT P0, [R108+URZ+0xa0], R7 ;  /* 0x0000a0076c0075a7 */ /* 0x000ee400080011ff */
[----:B---3--:R-:W-:Y:S05]  /*5a00*/  @!P0 BRA `(.L_x_95) ;  /* 0x0000003c00b48947 */ /* 0x008fea0003800000 */
.L_x_94:
[----:B------:R-:W-:Y:S05]  /*5a10*/  @!P1 BRA `(.L_x_96) ;  /* 0x0000000000409947 */ /* 0x000fea0003800000 */
[----:B------:R-:W4:Y:S01]  /*5a20*/  LDCU.64 UR8, c[0x4][0x78] ;  /* 0x01000f00ff0877ac */ /* 0x000f220008000a00 */
[----:B------:R-:W-:Y:S01]  /*5a30*/  MOV R3, 0x0 ;  /* 0x0000000000037802 */ /* 0x000fe20000000f00 */
[----:B------:R-:W-:Y:S02]  /*5a40*/  HFMA2 R12, -RZ, RZ, 0, 5.9604644775390625e-08 ;  /* 0x00000001ff0c7431 */ /* 0x000fe400000001ff */
[----:B------:R-:W-:Y:S02]  /*5a50*/  IMAD.MOV.U32 R8, RZ, RZ, 0x192 ;  /* 0x00000192ff087424 */ /* 0x000fe400078e00ff */
[----:B------:R-:W-:Y:S01]  /*5a60*/  IMAD.MOV.U32 R13, RZ, RZ, RZ ;  /* 0x000000ffff0d7224 */ /* 0x000fe200078e00ff */
[----:B------:R-:W3:Y:S01]  /*5a70*/  LDCU.64 UR6, c[0x4][0x80] ;  /* 0x01001000ff0677ac */ /* 0x000ee20008000a00 */
[----:B-1----:R-:W1:Y:S01]  /*5a80*/  LDC.64 R2, c[0x4][R3] ;  /* 0x0100000003027b82 */ /* 0x002e620000000a00 */
[----:B------:R-:W5:Y:S01]  /*5a90*/  LDCU.64 UR4, c[0x4][0x18] ;  /* 0x01000300ff0477ac */ /* 0x000f620008000a00 */
[----:B----4-:R-:W-:Y:S01]  /*5aa0*/  MOV R5, UR9 ;  /* 0x0000000900057c02 */ /* 0x010fe20008000f00 */
[----:B------:R-:W-:Y:S01]  /*5ab0*/  IMAD.U32 R4, RZ, RZ, UR8 ;  /* 0x00000008ff047e24 */ /* 0x000fe2000f8e00ff */
[----:B---3--:R-:W-:Y:S01]  /*5ac0*/  MOV R7, UR7 ;  /* 0x0000000700077c02 */ /* 0x008fe20008000f00 */
[----:B------:R-:W-:Y:S01]  /*5ad0*/  IMAD.U32 R6, RZ, RZ, UR6 ;  /* 0x00000006ff067e24 */ /* 0x000fe2000f8e00ff */
[----:B-----5:R-:W-:Y:S01]  /*5ae0*/  MOV R11, UR5 ;  /* 0x00000005000b7c02 */ /* 0x020fe20008000f00 */
[----:B------:R-:W-:Y:S02]  /*5af0*/  IMAD.U32 R10, RZ, RZ, UR4 ;  /* 0x00000004ff0a7e24 */ /* 0x000fe4000f8e00ff */
[----:B------:R-:W-:Y:S07]  /*5b00*/  LEPC R20, `(.L_x_96) ;  /* 0x000000001014794e */ /* 0x000fee0000000000 */
[----:B-12---:R-:W-:Y:S05]  /*5b10*/  CALL.ABS.NOINC R2 ;  /* 0x0000000002007343 */ /* 0x006fea0003c00000 */
.L_x_96:
[----:B------:R-:W-:Y:S05]  /*5b20*/  WARPSYNC.ALL ;  /* 0x0000000000007948 */ /* 0x000fea0003800000 */
[----:B------:R-:W-:Y:S01]  /*5b30*/  R2UR UR4, R48 ;  /* 0x00000000300472ca */ /* 0x000fe200000e0000 */
[----:B------:R-:W-:Y:S01]  /*5b40*/  BSSY.RECONVERGENT B0, `(.L_x_97) ;  /* 0x00000a1000007945 */ /* 0x000fe20003800200 */
[C---:B------:R-:W-:Y:S02]  /*5b50*/  SHF.L.U32 R51, R56.reuse, 0x10, RZ ;  /* 0x0000001038337819 */ /* 0x040fe400000006ff */
[C---:B------:R-:W-:Y:S02]  /*5b60*/  PRMT R49, R56.reuse, 0x8880, RZ ;  /* 0x0000888038317816 */ /* 0x040fe400000000ff */
[----:B------:R-:W-:Y:S02]  /*5b70*/  SHF.R.S32.HI R51, RZ, 0x18, R51 ;  /* 0x00000018ff337819 */ /* 0x000fe40000011433 */
[----:B------:R-:W-:Y:S02]  /*5b80*/  SHF.L.U32 R52, R56, 0x8, RZ ;  /* 0x0000000838347819 */ /* 0x000fe400000006ff */
[C---:B------:R-:W-:Y:S02]  /*5b90*/  PRMT R54, R58.reuse, 0x8880, RZ ;  /* 0x000088803a367816 */ /* 0x040fe400000000ff */
[----:B------:R-:W-:Y:S01]  /*5ba0*/  SHF.L.U32 R53, R58, 0x8, RZ ;  /* 0x000000083a357819 */ /* 0x000fe200000006ff */
[----:B-1-3--:R-:W-:Y:S01]  /*5bb0*/  LDTM.16dp32bit_t0_t15.x32 R4, tmem[UR4] ;  /* 0x00000004000479ee */ /* 0x00afe20008a80000 */
[----:B------:R-:W2:Y:S01]  /*5bc0*/  LDTM.16dp32bit_t16_t31.x32 R4, tmem[UR4+0x20] ;  /* 0x00002004000479ee */ /* 0x000ea20008aa0000 */
[----:B------:R-:W-:Y:S02]  /*5bd0*/  IADD3 R67, PT, PT, R95, UR49, RZ ;  /* 0x000000315f437c10 */ /* 0x000fe4000fffe0ff */
[----:B------:R-:W-:Y:S02]  /*5be0*/  SHF.L.U32 R66, R97, 0x4, RZ ;  /* 0x0000000461427819 */ /* 0x000fe400000006ff */
[----:B------:R-:W-:Y:S02]  /*5bf0*/  SHF.R.S32.HI R53, RZ, 0x18, R53 ;  /* 0x00000018ff357819 */ /* 0x000fe40000011435 */
[----:B------:R-:W-:Y:S02]  /*5c00*/  IADD3 R109, PT, PT, R67, R66, RZ ;  /* 0x00000042436d7210 */ /* 0x000fe40007ffe0ff */
[----:B------:R-:W-:Y:S02]  /*5c10*/  ISETP.NE.AND P0, PT, R105, RZ, PT ;  /* 0x000000ff6900720c */ /* 0x000fe40003f05270 */
[----:B------:R-:W-:Y:S01]  /*5c20*/  ISETP.NE.AND P6, PT, R72, RZ, PT ;  /* 0x000000ff4800720c */ /* 0x000fe20003fc5270 */
[----:B--2---:R-:W-:Y:S11]  /*5c30*/  IMAD R0, R47, R4, RZ ;  /* 0x000000042f007224 */ /* 0x004ff600078e02ff */
[----:B------:R-:W-:Y:S01]  /*5c40*/  @!UPT UIADD3 URZ, UPT, UPT, URZ, URZ, URZ ;  /* 0x000000fffffff290 */ /* 0x000fe2000fffe0ff */
[----:B------:R-:W-:Y:S01]  /*5c50*/  @P6 SHF.L.U32 R74, R99, 0x1f, RZ ;  /* 0x0000001f634a6819 */ /* 0x000fe200000006ff */
[----:B------:R-:W-:Y:S02]  /*5c60*/  IMAD R2, R47, R5, RZ ;  /* 0x000000052f027224 */ /* 0x000fe400078e02ff */
[----:B------:R-:W-:Y:S01]  /*5c70*/  IMAD R0, R49, R50, R0 ;  /* 0x0000003231007224 */ /* 0x000fe200078e0200 */
[----:B------:R-:W-:Y:S01]  /*5c80*/  SHF.R.S32.HI R49, RZ, 0x18, R52 ;  /* 0x00000018ff317819 */ /* 0x000fe20000011434 */
[----:B------:R-:W-:Y:S01]  /*5c90*/  IMAD R3, R47, R6, RZ ;  /* 0x000000062f037224 */ /* 0x000fe200078e02ff */
[----:B------:R-:W-:Y:S01]  /*5ca0*/  SHF.L.U32 R52, R57, 0x10, RZ ;  /* 0x0000001039347819 */ /* 0x000fe200000006ff */
[-C--:B------:R-:W-:Y:S01]  /*5cb0*/  IMAD R2, R51, R50.reuse, R2 ;  /* 0x0000003233027224 */ /* 0x080fe200078e0202 */
[----:B------:R-:W-:Y:S01]  /*5cc0*/  SHF.R.S32.HI R51, RZ, 0x18, R56 ;  /* 0x00000018ff337819 */ /* 0x000fe20000011438 */
[----:B------:R-:W-:Y:S02]  /*5cd0*/  IMAD R7, R47, R7, RZ ;  /* 0x000000072f077224 */ /* 0x000fe400078e02ff */
[-C--:B------:R-:W-:Y:S01]  /*5ce0*/  IMAD R3, R49, R50.reuse, R3 ;  /* 0x0000003231037224 */ /* 0x080fe200078e0203 */
[----:B------:R-:W-:Y:S01]  /*5cf0*/  PRMT R49, R57, 0x8880, RZ ;  /* 0x0000888039317816 */ /* 0x000fe200000000ff */
[----:B------:R-:W-:Y:S01]  /*5d00*/  IMAD R7, R51, R50, R7 ;  /* 0x0000003233077224 */ /* 0x000fe200078e0207 */
[----:B------:R-:W-:Y:S01]  /*5d10*/  SHF.R.S32.HI R51, RZ, 0x18, R52 ;  /* 0x00000018ff337819 */ /* 0x000fe20000011434 */
[----:B------:R-:W-:Y:S02]  /*5d20*/  IMAD R4, R47, R8, RZ ;  /* 0x000000082f047224 */ /* 0x000fe400078e02ff */
[----:B------:R-:W-:Y:S01]  /*5d30*/  IMAD.SHL.U32 R52, R57, 0x100, RZ ;  /* 0x0000010039347824 */ /* 0x000fe200078e00ff */
[----:B------:R-:W-:Y:S01]  /*5d40*/  I2IP.S8.S32.SAT R55, R7, R3, RZ ;  /* 0x0000000307377239 */ /* 0x000fe200000014ff */
[----:B------:R-:W-:Y:S02]  /*5d50*/  IMAD R5, R47, R9, RZ ;  /* 0x000000092f057224 */ /* 0x000fe400078e02ff */
[----:B------:R-:W-:Y:S01]  /*5d60*/  IMAD R4, R49, R50, R4 ;  /* 0x0000003231047224 */ /* 0x000fe200078e0204 */
[----:B------:R-:W-:Y:S01]  /*5d70*/  SHF.R.S32.HI R49, RZ, 0x18, R52 ;  /* 0x00000018ff317819 */ /* 0x000fe20000011434 */
[----:B------:R-:W-:Y:S01]  /*5d80*/  IMAD R6, R47, R10, RZ ;  /* 0x0000000a2f067224 */ /* 0x000fe200078e02ff */
[----:B------:R-:W-:Y:S01]  /*5d90*/  I2IP.S8.S32.SAT R68, R2, R0, R55 ;  /* 0x0000000002447239 */ /* 0x000fe20000001437 */
[-C--:B------:R-:W-:Y:S01]  /*5da0*/  IMAD R5, R51, R50.reuse, R5 ;  /* 0x0000003233057224 */ /* 0x080fe200078e0205 */
[----:B------:R-:W-:Y:S01]  /*5db0*/  SHF.L.U32 R52, R58, 0x10, RZ ;  /* 0x000000103a347819 */ /* 0x000fe200000006ff */
[----:B------:R-:W-:Y:S01]  /*5dc0*/  IMAD R11, R47, R11, RZ ;  /* 0x0000000b2f0b7224 */ /* 0x000fe200078e02ff */
[----:B------:R-:W-:Y:S01]  /*5dd0*/  SHF.R.S32.HI R51, RZ, 0x18, R57 ;  /* 0x00000018ff337819 */ /* 0x000fe20000011439 */
[----:B------:R-:W-:Y:S01]  /*5de0*/  IMAD R6, R49, R50, R6 ;  /* 0x0000003231067224 */ /* 0x000fe200078e0206 */
[----:B------:R-:W-:Y:S01]  /*5df0*/  SHF.R.S32.HI R52, RZ, 0x18, R52 ;  /* 0x00000018ff347819 */ /* 0x000fe20000011434 */
[C---:B------:R-:W-:Y:S02]  /*5e00*/  IMAD R8, R47.reuse, R12, RZ ;  /* 0x0000000c2f087224 */ /* 0x040fe400078e02ff */
[----:B------:R-:W-:Y:S02]  /*5e10*/  IMAD.MOV.U32 R49, RZ, RZ, R54 ;  /* 0x000000ffff317224 */ /* 0x000fe400078e0036 */
[----:B------:R-:W-:Y:S02]  /*5e20*/  IMAD R9, R47, R13, RZ ;  /* 0x0000000d2f097224 */ /* 0x000fe400078e02ff */
[----:B------:R-:W-:Y:S01]  /*5e30*/  IMAD R11, R51, R50, R11 ;  /* 0x00000032330b7224 */ /* 0x000fe200078e020b */
[----:B------:R-:W-:Y:S01]  /*5e40*/  SHF.R.S32.HI R51, RZ, 0x18, R58 ;  /* 0x00000018ff337819 */ /* 0x000fe2000001143a */
[----:B------:R-:W-:Y:S02]  /*5e50*/  IMAD R10, R47, R14, RZ ;  /* 0x0000000e2f0a7224 */ /* 0x000fe400078e02ff */
[----:B------:R-:W-:Y:S01]  /*5e60*/  IMAD R8, R49, R50, R8 ;  /* 0x0000003231087224 */ /* 0x000fe200078e0208 */
[----:B------:R-:W-:Y:S01]  /*5e70*/  I2IP.S8.S32.SAT R69, R11, R6, RZ ;  /* 0x000000060b457239 */ /* 0x000fe200000014ff */
[----:B------:R-:W-:Y:S01]  /*5e80*/  IMAD R15, R47, R15, RZ ;  /* 0x0000000f2f0f7224 */ /* 0x000fe200078e02ff */
[----:B------:R-:W-:Y:S01]  /*5e90*/  PRMT R49, R59, 0x8880, RZ ;  /* 0x000088803b317816 */ /* 0x000fe200000000ff */
[----:B------:R-:W-:Y:S01]  /*5ea0*/  IMAD R9, R52, R50, R9 ;  /* 0x0000003234097224 */ /* 0x000fe200078e0209 */
[----:B------:R-:W-:Y:S01]  /*5eb0*/  I2IP.S8.S32.SAT R69, R5, R4, R69 ;  /* 0x0000000405457239 */ /* 0x000fe20000001445 */
[-C--:B------:R-:W-:Y:S01]  /*5ec0*/  IMAD R10, R53, R50.reuse, R10 ;  /* 0x00000032350a7224 */ /* 0x080fe200078e020a */
[----:B------:R-:W-:Y:S01]  /*5ed0*/  SHF.L.U32 R53, R59, 0x8, RZ ;  /* 0x000000083b357819 */ /* 0x000fe200000006ff */
[----:B------:R-:W-:Y:S01]  /*5ee0*/  IMAD R15, R51, R50, R15 ;  /* 0x00000032330f7224 */ /* 0x000fe200078e020f */
[----:B------:R-:W-:Y:S01]  /*5ef0*/  SHF.L.U32 R51, R59, 0x10, RZ ;  /* 0x000000103b337819 */ /* 0x000fe200000006ff */
[C---:B------:R-:W-:Y:S01]  /*5f00*/  IMAD R12, R47.reuse, R16, RZ ;  /* 0x000000102f0c7224 */ /* 0x040fe200078e02ff */
[----:B------:R-:W-:Y:S01]  /*5f10*/  SHF.R.S32.HI R53, RZ, 0x18, R53 ;  /* 0x00000018ff357819 */ /* 0x000fe20000011435 */
[C---:B------:R-:W-:Y:S01]  /*5f20*/  IMAD R13, R47.reuse, R17, RZ ;  /* 0x000000112f0d7224 */ /* 0x040fe200078e02ff */
[----:B------:R-:W-:Y:S01]  /*5f30*/  SHF.R.S32.HI R51, RZ, 0x18, R51 ;  /* 0x00000018ff337819 */ /* 0x000fe20000011433 */
[----:B------:R-:W-:Y:S01]  /*5f40*/  IMAD R14, R47, R18, RZ ;  /* 0x000000122f0e7224 */ /* 0x000fe200078e02ff */
[----:B------:R-:W-:Y:S01]  /*5f50*/  I2IP.S8.S32.SAT R70, R15, R10, RZ ;  /* 0x0000000a0f467239 */ /* 0x000fe200000014ff */
[----:B------:R-:W-:Y:S01]  /*5f60*/  IMAD R12, R49, R50, R12 ;  /* 0x00000032310c7224 */ /* 0x000fe200078e020c */
[----:B------:R-:W-:Y:S01]  /*5f70*/  SHF.R.S32.HI R49, RZ, 0x18, R59 ;  /* 0x00000018ff317819 */ /* 0x000fe2000001143b */
[----:B------:R-:W-:Y:S01]  /*5f80*/  IMAD R19, R47, R19, RZ ;  /* 0x000000132f137224 */ /* 0x000fe200078e02ff */
[----:B------:R-:W-:Y:S01]  /*5f90*/  I2IP.S8.S32.SAT R70, R9, R8, R70 ;  /* 0x0000000809467239 */ /* 0x000fe20000001446 */
[-C--:B------:R-:W-:Y:S01]  /*5fa0*/  IMAD R13, R51, R50.reuse, R13 ;  /* 0x00000032330d7224 */ /* 0x080fe200078e020d */
[C---:B------:R-:W-:Y:S01]  /*5fb0*/  PRMT R51, R60.reuse, 0x8880, RZ ;  /* 0x000088803c337816 */ /* 0x040fe200000000ff */
[-C--:B------:R-:W-:Y:S01]  /*5fc0*/  IMAD R14, R53, R50.reuse, R14 ;  /* 0x00000032350e7224 */ /* 0x080fe200078e020e */
[----:B------:R-:W-:Y:S01]  /*5fd0*/  PRMT R53, R61, 0x8880, RZ ;  /* 0x000088803d357816 */ /* 0x000fe200000000ff */
[----:B------:R-:W-:Y:S01]  /*5fe0*/  IMAD R19, R49, R50, R19 ;  /* 0x0000003231137224 */ /* 0x000fe200078e0213 */
[----:B------:R-:W-:Y:S01]  /*5ff0*/  MOV R49, R51 ;  /* 0x0000003300317202 */ /* 0x000fe20000000f00 */
[----:B------:R-:W-:Y:S02]  /*6000*/  IMAD R16, R47, R20, RZ ;  /* 0x000000142f107224 */ /* 0x000fe400078e02ff */
[C---:B------:R-:W-:Y:S01]  /*6010*/  IMAD.U32 R52, R60.reuse, 0x10000, RZ ;  /* 0x000100003c347824 */ /* 0x040fe200078e00ff */
[----:B------:R-:W-:Y:S01]  /*6020*/  I2IP.S8.S32.SAT R71, R19, R14, RZ ;  /* 0x0000000e13477239 */ /* 0x000fe200000014ff */
[----:B------:R-:W-:Y:S01]  /*6030*/  IMAD R16, R49, R50, R16 ;  /* 0x0000003231107224 */ /* 0x000fe200078e0210 */
[----:B------:R-:W-:Y:S01]  /*6040*/  SHF.L.U32 R49, R60, 0x8, RZ ;  /* 0x000000083c317819 */ /* 0x000fe200000006ff */
[C---:B------:R-:W-:Y:S01]  /*6050*/  IMAD R17, R47.reuse, R21, RZ ;  /* 0x000000152f117224 */ /* 0x040fe200078e02ff */
[----:B------:R-:W-:Y:S01]  /*6060*/  SHF.R.S32.HI R51, RZ, 0x18, R52 ;  /* 0x00000018ff337819 */ /* 0x000fe20000011434 */
[C---:B------:R-:W-:Y:S01]  /*6070*/  IMAD R18, R47.reuse, R22, RZ ;  /* 0x000000162f127224 */ /* 0x040fe200078e02ff */
[----:B------:R-:W-:Y:S01]  /*6080*/  SHF.R.S32.HI R49, RZ, 0x18, R49 ;  /* 0x00000018ff317819 */ /* 0x000fe20000011431 */
[----:B------:R-:W-:Y:S01]  /*6090*/  IMAD R23, R47, R23, RZ ;  /* 0x000000172f177224 */ /* 0x000fe200078e02ff */
[----:B------:R-:W-:Y:S01]  /*60a0*/  I2IP.S8.S32.SAT R71, R13, R12, R71 ;  /* 0x0000000c0d477239 */ /* 0x000fe20000001447 */
[----:B------:R-:W-:Y:S01]  /*60b0*/  IMAD R17, R51, R50, R17 ;  /* 0x0000003233117224 */ /* 0x000fe200078e0211 */
[C---:B------:R-:W-:Y:S01]  /*60c0*/  SHF.L.U32 R52, R61.reuse, 0x10, RZ ;  /* 0x000000103d347819 */ /* 0x040fe200000006ff */
[----:B------:R-:W-:Y:S01]  /*60d0*/  IMAD.SHL.U32 R54, R61, 0x100, RZ ;  /* 0x000001003d367824 */ /* 0x000fe200078e00ff */
[----:B------:R-:W-:Y:S01]  /*60e0*/  SHF.R.S32.HI R51, RZ, 0x18, R60 ;  /* 0x00000018ff337819 */ /* 0x000fe2000001143c */
[----:B------:R-:W-:Y:S01]  /*60f0*/  IMAD R20, R47, R24, RZ ;  /* 0x000000182f147224 */ /* 0x000fe200078e02ff */
[----:B------:R1:W-:Y:S01]  /*6100*/  STS.128 [R95+UR49+0x4200], R68 ;  /* 0x004200445f007988 */ /* 0x0003e20008000c31 */
[-C--:B------:R-:W-:Y:S01]  /*6110*/  IMAD R18, R49, R50.reuse, R18 ;  /* 0x0000003231127224 */ /* 0x080fe200078e0212 */
[----:B------:R-:W-:Y:S01]  /*6120*/  SHF.R.S32.HI R52, RZ, 0x18, R52 ;  /* 0x00000018ff347819 */ /* 0x000fe20000011434 */
[----:B------:R-:W-:Y:S01]  /*6130*/  IMAD R21, R47, R25, RZ ;  /* 0x000000192f157224 */ /* 0x000fe200078e02ff */
[----:B------:R-:W-:Y:S01]  /*6140*/  SHF.R.S32.HI R49, RZ, 0x18, R54 ;  /* 0x00000018ff317819 */ /* 0x000fe20000011436 */
[----:B------:R-:W-:Y:S01]  /*6150*/  IMAD R23, R51, R50, R23 ;  /* 0x0000003233177224 */ /* 0x000fe200078e0217 */
[----:B------:R-:W-:Y:S01]  /*6160*/  SHF.R.S32.HI R51, RZ, 0x18, R61 ;  /* 0x00000018ff337819 */ /* 0x000fe2000001143d */
[----:B------:R-:W-:Y:S01]  /*6170*/  IMAD R22, R47, R26, RZ ;  /* 0x0000001a2f167224 */ /* 0x000fe200078e02ff */
[----:B------:R-:W-:Y:S01]  /*6180*/  SHF.R.S32.HI R54, RZ, 0x18, R63 ;  /* 0x00000018ff367819 */ /* 0x000fe2000001143f */
[----:B------:R-:W-:Y:S01]  /*6190*/  IMAD R20, R53, R50, R20 ;  /* 0x0000003235147224 */ /* 0x000fe200078e0214 */
[----:B------:R-:W-:Y:S01]  /*61a0*/  I2IP.S8.S32.SAT R76, R23, R18, RZ ;  /* 0x00000012174c7239 */ /* 0x000fe200000014ff */
[----:B------:R-:W-:Y:S01]  /*61b0*/  IMAD R27, R47, R27, RZ ;  /* 0x0000001b2f1b7224 */ /* 0x000fe200078e02ff */
[----:B------:R-:W-:Y:S01]  /*61c0*/  SHF.L.U32 R53, R62, 0x8, RZ ;  /* 0x000000083e357819 */ /* 0x000fe200000006ff */
[-C--:B------:R-:W-:Y:S01]  /*61d0*/  IMAD R21, R52, R50.reuse, R21 ;  /* 0x0000003234157224 */ /* 0x080fe200078e0215 */
[C---:B------:R-:W-:Y:S01]  /*61e0*/  SHF.L.U32 R52, R62.reuse, 0x10, RZ ;  /* 0x000000103e347819 */ /* 0x040fe200000006ff */
[----:B------:R-:W-:Y:S01]  /*61f0*/  IMAD R22, R49, R50, R22 ;  /* 0x0000003231167224 */ /* 0x000fe200078e0216 */
[----:B------:R-:W-:Y:S01]  /*6200*/  PRMT R49, R62, 0x8880, RZ ;  /* 0x000088803e317816 */ /* 0x000fe200000000ff */
[----:B------:R-:W-:Y:S01]  /*6210*/  IMAD R24, R47, R28, RZ ;  /* 0x0000001c2f187224 */ /* 0x000fe200078e02ff */
[----:B------:R-:W-:Y:S01]  /*6220*/  I2IP.S8.S32.SAT R76, R17, R16, R76 ;  /* 0x00000010114c7239 */ /* 0x000fe2000000144c */
[----:B------:R-:W-:Y:S01]  /*6230*/  IMAD R27, R51, R50, R27 ;  /* 0x00000032331b7224 */ /* 0x000fe200078e021b */
[----:B------:R-:W-:Y:S01]  /*6240*/  SHF.R.S32.HI R51, RZ, 0x18, R52 ;  /* 0x00000018ff337819 */ /* 0x000fe20000011434 */
[C---:B------:R-:W-:Y:S01]  /*6250*/  IMAD R25, R47.reuse, R29, RZ ;  /* 0x0000001d2f197224 */ /* 0x040fe200078e02ff */
[----:B------:R-:W-:Y:S01]  /*6260*/  SHF.R.S32.HI R53, RZ, 0x18, R53 ;  /* 0x00000018ff357819 */ /* 0x000fe20000011435 */
[----:B------:R-:W-:Y:S01]  /*6270*/  IMAD R26, R47, R30, RZ ;  /* 0x0000001e2f1a7224 */ /* 0x000fe200078e02ff */
[----:B------:R-:W-:Y:S01]  /*6280*/  I2IP.S8.S32.SAT R77, R27, R22, RZ ;  /* 0x000000161b4d7239 */ /* 0x000fe200000014ff */
[-C--:B------:R-:W-:Y:S01]  /*6290*/  IMAD R24, R49, R50.reuse, R24 ;  /* 0x0000003231187224 */ /* 0x080fe200078e0218 */
[----:B------:R-:W-:Y:S01]  /*62a0*/  SHF.L.U32 R52, R63, 0x10, RZ ;  /* 0x000000103f347819 */ /* 0x000fe200000006ff */
[----:B------:R-:W-:Y:S01]  /*62b0*/  IMAD R25, R51, R50, R25 ;  /* 0x0000003233197224 */ /* 0x000fe200078e0219 */
[----:B------:R-:W-:Y:S01]  /*62c0*/  I2IP.S8.S32.SAT R77, R21, R20, R77 ;  /* 0x00000014154d7239 */ /* 0x000fe2000000144d */
[----:B------:R-:W-:Y:S01]  /*62d0*/  IMAD R26, R53, R50, R26 ;  /* 0x00000032351a7224 */ /* 0x000fe200078e021a */
[----:B------:R-:W-:Y:S01]  /*62e0*/  SHF.R.S32.HI R49, RZ, 0x18, R62 ;  /* 0x00000018ff317819 */ /* 0x000fe2000001143e */
[----:B------:R-:W-:Y:S01]  /*62f0*/  IMAD R31, R47, R31, RZ ;  /* 0x0000001f2f1f7224 */ /* 0x000fe200078e02ff */
[C---:B------:R-:W-:Y:S01]  /*6300*/  PRMT R51, R63.reuse, 0x8880, RZ ;  /* 0x000088803f337816 */ /* 0x040fe200000000ff */
[----:B------:R-:W-:Y:S01]  /*6310*/  IMAD.SHL.U32 R53, R63, 0x100, RZ ;  /* 0x000001003f357824 */ /* 0x000fe200078e00ff */
[----:B------:R-:W-:Y:S01]  /*6320*/  SHF.R.S32.HI R52, RZ, 0x18, R52 ;  /* 0x00000018ff347819 */ /* 0x000fe20000011434 */
[C---:B------:R-:W-:Y:S02]  /*6330*/  IMAD R28, R47.reuse, R32, RZ ;  /* 0x000000202f1c7224 */ /* 0x040fe400078e02ff */
[----:B------:R-:W-:Y:S01]  /*6340*/  IMAD R29, R47, R33, RZ ;  /* 0x000000212f1d7224 */ /* 0x000fe200078e02ff */
[----:B------:R-:W-:Y:S01]  /*6350*/  SHF.R.S32.HI R53, RZ, 0x18, R53 ;  /* 0x00000018ff357819 */ /* 0x000fe20000011435 */
[-C--:B------:R-:W-:Y:S02]  /*6360*/  IMAD R31, R49, R50.reuse, R31 ;  /* 0x00000032311f7224 */ /* 0x080fe400078e021f */
[----:B------:R-:W-:Y:S02]  /*6370*/  IMAD R28, R51, R50, R28 ;  /* 0x00000032331c7224 */ /* 0x000fe400078e021c */
[----:B------:R-:W-:Y:S01]  /*6380*/  IMAD R30, R47, R34, RZ ;  /* 0x000000222f1e7224 */ /* 0x000fe200078e02ff */
[----:B------:R-:W-:Y:S01]  /*6390*/  I2IP.S8.S32.SAT R55, R31, R26, RZ ;  /* 0x0000001a1f377239 */ /* 0x000fe200000014ff */
[----:B------:R-:W-:Y:S02]  /*63a0*/  IMAD R29, R52, R50, R29 ;  /* 0x00000032341d7224 */ /* 0x000fe400078e021d */
[----:B------:R-:W-:Y:S01]  /*63b0*/  IMAD R35, R47, R35, RZ ;  /* 0x000000232f237224 */ /* 0x000fe200078e02ff */
[----:B------:R-:W-:Y:S01]  /*63c0*/  I2IP.S8.S32.SAT R78, R25, R24, R55 ;  /* 0x00000018194e7239 */ /* 0x000fe20000001437 */
[-C--:B------:R-:W-:Y:S01]  /*63d0*/  IMAD R30, R53, R50.reuse, R30 ;  /* 0x00000032351e7224 */ /* 0x080fe200078e021e */
[----:B------:R-:W-:Y:S01]  /*63e0*/  LEA R55, R100, UR49, 0x3 ;  /* 0x0000003164377c11 */ /* 0x000fe2000f8e18ff */
[----:B------:R-:W-:Y:S05]  /*63f0*/  IMAD R35, R54, R50, R35 ;  /* 0x0000003236237224 */ /* 0x000fea00078e0223 */
[----:B------:R-:W-:Y:S04]  /*6400*/  I2IP.S8.S32.SAT R73, R35, R30, RZ ;  /* 0x0000001e23497239 */ /* 0x000fe800000014ff */
[----:B------:R-:W-:Y:S05]  /*6410*/  I2IP.S8.S32.SAT R79, R29, R28, R73 ;  /* 0x0000001c1d4f7239 */ /* 0x000fea0000001449 */
[----:B------:R1:W-:Y:S01]  /*6420*/  STS.128 [R109+0x4210], R76 ;  /* 0x0042104c6d007388 */ /* 0x0003e20000000c00 */
[----:B------:R-:W-:Y:S01]  /*6430*/  @!PT LDS RZ, [RZ] ;  /* 0x00000000fffff984 */ /* 0x000fe20000000800 */
[----:B------:R-:W-:Y:S01]  /*6440*/  @!PT LDS RZ, [RZ] ;  /* 0x00000000fffff984 */ /* 0x000fe20000000800 */
[----:B------:R-:W-:Y:S01]  /*6450*/  @!PT LDS RZ, [RZ] ;  /* 0x00000000fffff984 */ /* 0x000fe20000000800 */
[----:B------:R-:W-:Y:S01]  /*6460*/  @!PT LDS RZ, [RZ] ;  /* 0x00000000fffff984 */ /* 0x000fe20000000800 */
[----:B------:R2:W-:Y:S07]  /*6470*/  MEMBAR.ALL.CTA ;  /* 0x0000000000007992 */ /* 0x0005ee0000008000 */
[----:B--2---:R-:W2:Y:S02]  /*6480*/  FENCE.VIEW.ASYNC.S ;  /* 0x00000000000073c6 */ /* 0x004ea40000000000 */
[----:B--2---:R-:W-:Y:S06]  /*6490*/  BAR.SYNC.DEFER_BLOCKING 0x1, 0x80 ;  /* 0x0042000000007b1d */ /* 0x004fec0000010000 */
[----:B------:R-:W-:Y:S05]  /*64a0*/  @P0 BRA `(.L_x_98) ;  /* 0x0000000000280947 */ /* 0x000fea0003800000 */
[----:B------:R-:W-:Y:S02]  /*64b0*/  UIADD3 UR4, UPT, UPT, UR49, 0x4200, URZ ;  /* 0x0000420031047890 */ /* 0x000fe4000fffe0ff */
[----:B------:R-:W-:Y:S01]  /*64c0*/  UIADD3 UR6, UP0, UPT, UR52, 0x680, URZ ;  /* 0x0000068034067890 */ /* 0x000fe2000ff1e0ff */
[----:B------:R-:W-:Y:S03]  /*64d0*/  UMOV UR43, UR36 ;  /* 0x00000024002b7c82 */ /* 0x000fe60008000000 */
[----:B------:R-:W-:Y:S01]  /*64e0*/  MOV R104, UR4 ;  /* 0x0000000400687c02 */ /* 0x000fe20008000f00 */
[----:B------:R-:W-:Y:S03]  /*64f0*/  UIADD3.X UR7, UPT, UPT, URZ, UR53, URZ, UP0, !UPT ;  /* 0x00000035ff077290 */ /* 0x000fe600087fe4ff */
[----:B------:R-:W-:Y:S11]  /*6500*/  R2UR UR40, R104 ;  /* 0x00000000682872ca */ /* 0x000ff600000e0000 */
[----:B------:R-:W-:Y:S02]  /*6510*/  @!UPT UIADD3 URZ, UPT, UPT, URZ, URZ, URZ ;  /* 0x000000fffffff290 */ /* 0x000fe4000fffe0ff */
[----:B------:R2:W-:Y:S01]  /*6520*/  UTMASTG.3D [UR40], [UR6] ;  /* 0x00000028060073b5 */ /* 0x0005e20008010000 */
[----:B------:R0:W-:Y:S01]  /*6530*/  UTMACMDFLUSH ;  /* 0x00000000000079b7 */ /* 0x0001e20000000000 */
[----:B--2---:R-:W-:Y:S04]  /*6540*/  DEPBAR.LE SB0, 0x1 ;  /* 0x000080400000791a */ /* 0x004fe80000000000 */
.L_x_98:
[----:B------:R-:W-:Y:S05]  /*6550*/  BSYNC.RECONVERGENT B0 ;  /* 0x0000000000007941 */ /* 0x000fea0003800200 */
.L_x_97:
[----:B------:R-:W-:Y:S06]  /*6560*/  BAR.SYNC.DEFER_BLOCKING 0x1, 0x80 ;  /* 0x0042000000007b1d */ /* 0x000fec0000010000 */
[----:B------:R-:W2:Y:S01]  /*6570*/  @P6 SYNCS.PHASECHK.TRANS64.TRYWAIT P0, [R55+URZ+0x30], R74 ;  /* 0x0000304a370065a7 */ /* 0x000ea200080011ff */
[----:B------:R-:W-:Y:S01]  /*6580*/  BSSY B1, `(.L_x_99) ;  /* 0x000001f000017945 */ /* 0x000fe20003800000 */
[----:B--2---:R-:W-:Y:S03]  /*6590*/  @P6 SEL R64, RZ, 0x1, !P0 ;  /* 0x00000001ff406807 */ /* 0x004fe60004000000 */
[----:B------:R-:W-:Y:S05]  /*65a0*/  @!P6 BRA `(.L_x_100) ;  /* 0x000000000070e947 */ /* 0x000fea0003800000 */
[----:B------:R-:W-:Y:S01]  /*65b0*/  ISETP.NE.AND P1, PT, R65, RZ, PT ;  /* 0x000000ff4100720c */ /* 0x000fe20003f25270 */
[----:B------:R-:W-:Y:S01]  /*65c0*/  BSSY B0, `(.L_x_101) ;  /* 0x0000008000007945 */ /* 0x000fe20003800000 */
[----:B------:R-:W-:Y:S11]  /*65d0*/  ISETP.NE.AND P0, PT, R64, RZ, PT ;  /* 0x000000ff4000720c */ /* 0x000ff60003f05270 */
[----:B------:R-:W-:Y:S04]  /*65e0*/  @P1 IMAD R3, R100, 0x1000, R67 ;  /* 0x0000100064031824 */ /* 0x000fe800078e0243 */
[----:B------:R-:W-:Y:S01]  /*65f0*/  @P1 IMAD.IADD R2, R66, 0x1, R3 ;  /* 0x0000000142021824 */ /* 0x000fe200078e0203 */
[----:B------:R-:W-:Y:S06]  /*6600*/  @P0 BRA `(.L_x_102) ;  /* 0x00000000000c0947 */ /* 0x000fec0003800000 */
[----:B------:R-:W-:Y:S04]  /*6610*/  SHF.L.U32 R0, R99, 0x1f, RZ ;  /* 0x0000001f63007819 */ /* 0x000fe800000006ff */
[----:B------:R-:W2:Y:S02]  /*6620*/  SYNCS.PHASECHK.TRANS64.TRYWAIT P0, [R55+URZ+0x30], R0 ;  /* 0x00003000370075a7 */ /* 0x000ea400080011ff */
[----:B--2---:R-:W-:Y:S05]  /*6630*/  @!P0 BRA `(.L_x_103) ;  /* 0x0000003000bc8947 */ /* 0x004fea0003800000 */
.L_x_102:
[----:B------:R-:W-:Y:S05]  /*6640*/  BSYNC B0 ;  /* 0x0000000000007941 */ /* 0x000fea0003800000 */
.L_x_101:
[----:B------:R-:W-:Y:S01]  /*6650*/  ISETP.NE.AND P0, PT, R65, RZ, PT ;  /* 0x000000ff4100720c */ /* 0x000fe20003f05270 */
[----:B--2---:R-:W-:Y:S02]  /*6660*/  VIADD R55, R55, 0x50 ;  /* 0x0000005037377836 */ /* 0x004fe40000000000 */
[----:B------:R-:W-:Y:S02]  /*6670*/  IMAD.U32 R0, RZ, RZ, UR37 ;  /* 0x00000025ff007e24 */ /* 0x000fe4000f8e00ff */
[----:B------:R-:W-:Y:S03]  /*6680*/  VIADD R100, R100, 0x1 ;  /* 0x0000000164647836 */ /* 0x000fe60000000000 */
[----:B------:R-:W-:Y:S05]  /*6690*/  PRMT R0, R0, 0x654, R55 ;  /* 0x0000065400007816 */ /* 0x000fea0000000037 */
[----:B------:R2:W3:Y:S04]  /*66a0*/  @P0 LDS.128 R56, [R3+0x200] ;  /* 0x0002000003380984 */ /* 0x0004e80000000c00 */
[----:B------:R2:W4:Y:S01]  /*66b0*/  @P0 LDS.128 R60, [R2+0x210] ;  /* 0x00021000023c0984 */ /* 0x0005220000000c00 */
        /* <DEDUP_REMOVED lines=10> */
[----:B--23--:R-:W-:Y:S02]  /*6760*/  LOP3.LUT R99, R99, R0, RZ, 0x3c, !PT ;  /* 0x0000000063637212 */ /* 0x00cfe400078e3cff */
.L_x_100:
[----:B------:R-:W-:Y:S05]  /*6770*/  BSYNC B1 ;  /* 0x0000000000017941 */ /* 0x000fea0003800000 */
.L_x_99:
[----:B------:R-:W-:Y:S05]  /*6780*/  VIADD R3, R48, 0x40 ;  /* 0x0000004030037836 */ /* 0x000fea0000000000 */
[----:B------:R-:W-:Y:S04]  /*6790*/  SHF.R.U32.HI R3, RZ, 0x15, R3 ;  /* 0x00000015ff037819 */ /* 0x000fe80000011603 */
[----:B------:R-:W-:Y:S11]  /*67a0*/  LOP3.LUT P0, RZ, R3, 0x3, R96, 0x48, !PT ;  /* 0x0000000303ff7812 */ /* 0x000ff60007804860 */
[----:B------:R-:W-:Y:S02]  /*67b0*/  @!UPT UIADD3 URZ, UPT, UPT, URZ, URZ, URZ ;  /* 0x000000fffffff290 */ /* 0x000fe4000fffe0ff */
[----:B------:R-:W-:Y:S05]  /*67c0*/  @!P0 BRA `(.L_x_104) ;  /* 0x0000000000408947 */ /* 0x000fea0003800000 */
[----:B------:R-:W2:Y:S01]  /*67d0*/  LDCU.64 UR8, c[0x4][0x78] ;  /* 0x01000f00ff0877ac */ /* 0x000ea20008000a00 */
[----:B------:R-:W-:Y:S01]  /*67e0*/  MOV R3, 0x0 ;  /* 0x0000000000037802 */ /* 0x000fe20000000f00 */
[----:B------:R-:W-:Y:S02]  /*67f0*/  HFMA2 R12, -RZ, RZ, 0, 5.9604644775390625e-08 ;  /* 0x00000001ff0c7431 */ /* 0x000fe400000001ff */
[----:B------:R-:W-:Y:S02]  /*6800*/  IMAD.MOV.U32 R8, RZ, RZ, 0x192 ;  /* 0x00000192ff087424 */ /* 0x000fe400078e00ff */
[----:B------:R-:W-:Y:S01]  /*6810*/  IMAD.MOV.U32 R13, RZ, RZ, RZ ;  /* 0x000000ffff0d7224 */ /* 0x000fe200078e00ff */
[----:B------:R-:W3:Y:S01]  /*6820*/  LDCU.64 UR6, c[0x4][0x80] ;  /* 0x01001000ff0677ac */ /* 0x000ee20008000a00 */
[----:B------:R-:W1:Y:S01]  /*6830*/  LDC.64 R2, c[0x4][R3] ;  /* 0x0100000003027b82 */ /* 0x000e620000000a00 */
[----:B------:R-:W5:Y:S01]  /*6840*/  LDCU.64 UR4, c[0x4][0x18] ;  /* 0x01000300ff0477ac */ /* 0x000f620008000a00 */
[----:B--2---:R-:W-:Y:S01]  /*6850*/  MOV R5, UR9 ;  /* 0x0000000900057c02 */ /* 0x004fe20008000f00 */
[----:B------:R-:W-:Y:S01]  /*6860*/  IMAD.U32 R4, RZ, RZ, UR8 ;  /* 0x00000008ff047e24 */ /* 0x000fe2000f8e00ff */
[----:B---3--:R-:W-:Y:S01]  /*6870*/  MOV R7, UR7 ;  /* 0x0000000700077c02 */ /* 0x008fe20008000f00 */
[----:B------:R-:W-:Y:S01]  /*6880*/  IMAD.U32 R6, RZ, RZ, UR6 ;  /* 0x00000006ff067e24 */ /* 0x000fe2000f8e00ff */
[----:B-----5:R-:W-:Y:S01]  /*6890*/  MOV R11, UR5 ;  /* 0x00000005000b7c02 */ /* 0x020fe20008000f00 */
[----:B------:R-:W-:Y:S02]  /*68a0*/  IMAD.U32 R10, RZ, RZ, UR4 ;  /* 0x00000004ff0a7e24 */ /* 0x000fe4000f8e00ff */
[----:B------:R-:W-:Y:S07]  /*68b0*/  LEPC R20, `(.L_x_104) ;  /* 0x000000001014794e */ /* 0x000fee0000000000 */
[----:B-1--4-:R-:W-:Y:S05]  /*68c0*/  CALL.ABS.NOINC R2 ;  /* 0x0000000002007343 */ /* 0x012fea0003c00000 */
.L_x_104:
[----:B------:R-:W-:Y:S01]  /*68d0*/  SHF.L.U32 R51, R56, 0x10, RZ ;  /* 0x0000001038337819 */ /* 0x000fe200000006ff */
[----:B------:R-:W-:Y:S05]  /*68e0*/  WARPSYNC.ALL ;  /* 0x0000000000007948 */ /* 0x000fea0003800000 */
[----:B------:R-:W-:Y:S01]  /*68f0*/  R2UR UR4, R48 ;  /* 0x00000000300472ca */ /* 0x000fe200000e0000 */
[----:B------:R-:W-:Y:S01]  /*6900*/  BSSY.RECONVERGENT B0, `(.L_x_105) ;  /* 0x0000099000007945 */ /* 0x000fe20003800200 */
[C---:B------:R-:W-:Y:S02]  /*6910*/  PRMT R49, R56.reuse, 0x8880, RZ ;  /* 0x0000888038317816 */ /* 0x040fe400000000ff */
[----:B------:R-:W-:Y:S02]  /*6920*/  SHF.R.S32.HI R51, RZ, 0x18, R51 ;  /* 0x00000018ff337819 */ /* 0x000fe40000011433 */
[----:B------:R-:W-:Y:S02]  /*6930*/  SHF.L.U32 R52, R56, 0x8, RZ ;  /* 0x0000000838347819 */ /* 0x000fe400000006ff */
[----:B------:R-:W-:Y:S02]  /*6940*/  SHF.L.U32 R53, R57, 0x8, RZ ;  /* 0x0000000839357819 */ /* 0x000fe400000006ff */
[----:B------:R-:W-:Y:S02]  /*6950*/  SHF.R.S32.HI R54, RZ, 0x18, R58 ;  /* 0x00000018ff367819 */ /* 0x000fe4000001143a */
[----:B------:R-:W-:Y:S01]  /*6960*/  SHF.R.S32.HI R53, RZ, 0x18, R53 ;  /* 0x00000018ff357819 */ /* 0x000fe20000011435 */
[----:B------:R-:W-:Y:S01]  /*6970*/  LDTM.16dp32bit_t0_t15.x32 R4, tmem[UR4+0x40] ;  /* 0x00004004000479ee */ /* 0x000fe20008a80000 */
[----:B------:R-:W2:Y:S01]  /*6980*/  LDTM.16dp32bit_t16_t31.x32 R4, tmem[UR4+0x60] ;  /* 0x00006004000479ee */ /* 0x000ea20008aa0000 */
[----:B----4-:R-:W-:Y:S02]  /*6990*/  SHF.L.U32 R55, R62, 0x8, RZ ;  /* 0x000000083e377819 */ /* 0x010fe400000006ff */
[----:B------:R-:W-:Y:S02]  /*69a0*/  ISETP.NE.AND P0, PT, R105, RZ, PT ;  /* 0x000000ff6900720c */ /* 0x000fe40003f05270 */
[----:B------:R-:W-:Y:S02]  /*69b0*/  SHF.R.S32.HI R55, RZ, 0x18, R55 ;  /* 0x00000018ff377819 */ /* 0x000fe40000011437 */
[----:B------:R-:W-:Y:S01]  /*69c0*/  ISETP.NE.AND P6, PT, R72, RZ, PT ;  /* 0x000000ff4800720c */ /* 0x000fe20003fc5270 */
[C---:B--2---:R-:W-:Y:S02]  /*69d0*/  IMAD R0, R47.reuse, R4, RZ ;  /* 0x000000042f007224 */ /* 0x044fe400078e02ff */
        /* <DEDUP_REMOVED lines=12> */
[C---:B------:R-:W-:Y:S01]  /*6aa0*/  IMAD R4, R47.reuse, R8, RZ ;  /* 0x000000082f047224 */ /* 0x040fe200078e02ff */
[----:B------:R-:W-:Y:S01]  /*6ab0*/  SHF.L.U32 R52, R58, 0x10, RZ ;  /* 0x000000103a347819 */ /* 0x000fe200000006ff */
[----:B------:R-:W-:Y:S01]  /*6ac0*/  IMAD R5, R47, R9, RZ ;  /* 0x000000092f057224 */ /* 0x000fe200078e02ff */
[----:B-1----:R-:W-:Y:S01]  /*6ad0*/  I2IP.S8.S32.SAT R69, R7, R3, RZ ;  /* 0x0000000307457239 */ /* 0x002fe200000014ff */
[----:B------:R-:W-:Y:S01]  /*6ae0*/  IMAD R6, R47, R10, RZ ;  /* 0x0000000a2f067224 */ /* 0x000fe200078e02ff */
[----:B------:R-:W-:Y:S01]  /*6af0*/  SHF.R.S32.HI R52, RZ, 0x18, R52 ;  /* 0x00000018ff347819 */ /* 0x000fe20000011434 */
[----:B------:R-:W-:Y:S01]  /*6b00*/  IMAD R4, R49, R50, R4 ;  /* 0x0000003231047224 */ /* 0x000fe200078e0204 */
[----:B------:R-:W-:Y:S01]  /*6b10*/  I2IP.S8.S32.SAT R68, R2, R0, R69 ;  /* 0x0000000002447239 */ /* 0x000fe20000001445 */
[-C--:B------:R-:W-:Y:S01]  /*6b20*/  IMAD R5, R51, R50.reuse, R5 ;  /* 0x0000003233057224 */ /* 0x080fe200078e0205 */
[----:B------:R-:W-:Y:S01]  /*6b30*/  SHF.R.S32.HI R49, RZ, 0x18, R57 ;  /* 0x00000018ff317819 */ /* 0x000fe20000011439 */
[----:B------:R-:W-:Y:S01]  /*6b40*/  IMAD R11, R47, R11, RZ ;  /* 0x0000000b2f0b7224 */ /* 0x000fe200078e02ff */
[C---:B------:R-:W-:Y:S01]  /*6b50*/  PRMT R51, R58.reuse, 0x8880, RZ ;  /* 0x000088803a337816 */ /* 0x040fe200000000ff */
[----:B------:R-:W-:Y:S01]  /*6b60*/  IMAD R6, R53, R50, R6 ;  /* 0x0000003235067224 */ /* 0x000fe200078e0206 */
[----:B------:R-:W-:Y:S01]  /*6b70*/  SHF.L.U32 R53, R58, 0x8, RZ ;  /* 0x000000083a357819 */ /* 0x000fe200000006ff */
[C---:B------:R-:W-:Y:S02]  /*6b80*/  IMAD R8, R47.reuse, R12, RZ ;  /* 0x0000000c2f087224 */ /* 0x040fe400078e02ff */
[----:B------:R-:W-:Y:S01]  /*6b90*/  IMAD R9, R47, R13, RZ ;  /* 0x0000000d2f097224 */ /* 0x000fe200078e02ff */
[----:B------:R-:W-:Y:S01]  /*6ba0*/  SHF.R.S32.HI R53, RZ, 0x18, R53 ;  /* 0x00000018ff357819 */ /* 0x000fe20000011435 */
[----:B------:R-:W-:Y:S01]  /*6bb0*/  IMAD R11, R49, R50, R11 ;  /* 0x00000032310b7224 */ /* 0x000fe200078e020b */
[----:B------:R-:W-:Y:S01]  /*6bc0*/  PRMT R49, R59, 0x8880, RZ ;  /* 0x000088803b317816 */ /* 0x000fe200000000ff */
[----:B------:R-:W-:Y:S02]  /*6bd0*/  IMAD R10, R47, R14, RZ ;  /* 0x0000000e2f0a7224 */ /* 0x000fe400078e02ff */
[----:B------:R-:W-:Y:S01]  /*6be0*/  IMAD R8, R51, R50, R8 ;  /* 0x0000003233087224 */ /* 0x000fe200078e0208 */
[----:B------:R-:W-:Y:S01]  /*6bf0*/  I2IP.S8.S32.SAT R70, R11, R6, RZ ;  /* 0x000000060b467239 */ /* 0x000fe200000014ff */
[-C--:B------:R-:W-:Y:S01]  /*6c00*/  IMAD R9, R52, R50.reuse, R9 ;  /* 0x0000003234097224 */ /* 0x080fe200078e0209 */
[----:B------:R-:W-:Y:S01]  /*6c10*/  SHF.L.U32 R51, R59, 0x10, RZ ;  /* 0x000000103b337819 */ /* 0x000fe200000006ff */
[----:B------:R-:W-:Y:S01]  /*6c20*/  IMAD R10, R53, R50, R10 ;  /* 0x00000032350a7224 */ /* 0x000fe200078e020a */
[----:B------:R-:W-:Y:S01]  /*6c30*/  I2IP.S8.S32.SAT R69, R5, R4, R70 ;  /* 0x0000000405457239 */ /* 0x000fe20000001446 */
[----:B------:R-:W-:Y:S01]  /*6c40*/  IMAD R15, R47, R15, RZ ;  /* 0x0000000f2f0f7224 */ /* 0x000fe200078e02ff */
[----:B------:R-:W-:Y:S01]  /*6c50*/  SHF.R.S32.HI R51, RZ, 0x18, R51 ;  /* 0x00000018ff337819 */ /* 0x000fe20000011433 */
[----:B------:R-:W-:Y:S01]  /*6c60*/  IMAD.SHL.U32 R53, R59, 0x100, RZ ;  /* 0x000001003b357824 */ /* 0x000fe200078e00ff */
[----:B------:R-:W-:Y:S01]  /*6c70*/  SHF.R.S32.HI R52, RZ, 0x18, R59 ;  /* 0x00000018ff347819 */ /* 0x000fe2000001143b */
[C---:B------:R-:W-:Y:S02]  /*6c80*/  IMAD R12, R47.reuse, R16, RZ ;  /* 0x000000102f0c7224 */ /* 0x040fe400078e02ff */
[----:B------:R-:W-:Y:S01]  /*6c90*/  IMAD R13, R47, R17, RZ ;  /* 0x000000112f0d7224 */ /* 0x000fe200078e02ff */
[----:B------:R-:W-:Y:S01]  /*6ca0*/  SHF.R.S32.HI R53, RZ, 0x18, R53 ;  /* 0x00000018ff357819 */ /* 0x000fe20000011435 */
[----:B------:R-:W-:Y:S01]  /*6cb0*/  IMAD R15, R54, R50, R15 ;  /* 0x00000032360f7224 */ /* 0x000fe200078e020f */
[----:B------:R-:W-:Y:S01]  /*6cc0*/  SHF.L.U32 R54, R61, 0x10, RZ ;  /* 0x000000103d367819 */ /* 0x000fe200000006ff */
[----:B------:R-:W-:Y:S02]  /*6cd0*/  IMAD R14, R47, R18, RZ ;  /* 0x000000122f0e7224 */ /* 0x000fe400078e02ff */
[----:B------:R-:W-:Y:S01]  /*6ce0*/  IMAD R12, R49, R50, R12 ;  /* 0x00000032310c7224 */ /* 0x000fe200078e020c */
[----:B------:R-:W-:Y:S01]  /*6cf0*/  I2IP.S8.S32.SAT R71, R15, R10, RZ ;  /* 0x0000000a0f477239 */ /* 0x000fe200000014ff */
[----:B------:R-:W-:Y:S01]  /*6d00*/  IMAD R19, R47, R19, RZ ;  /* 0x000000132f137224 */ /* 0x000fe200078e02ff */
[----:B------:R-:W-:Y:S01]  /*6d10*/  PRMT R49, R60, 0x8880, RZ ;  /* 0x000088803c317816 */ /* 0x000fe200000000ff */
[----:B------:R-:W-:Y:S01]  /*6d20*/  IMAD R13, R51, R50, R13 ;  /* 0x00000032330d7224 */ /* 0x000fe200078e020d */
[----:B------:R-:W-:Y:S01]  /*6d30*/  I2IP.S8.S32.SAT R70, R9, R8, R71 ;  /* 0x0000000809467239 */ /* 0x000fe20000001447 */
[----:B------:R-:W-:Y:S01]  /*6d40*/  IMAD R16, R47, R20, RZ ;  /* 0x000000142f107224 */ /* 0x000fe200078e02ff */
[----:B------:R-:W-:Y:S01]  /*6d50*/  SHF.R.S32.HI R54, RZ, 0x18, R54 ;  /* 0x00000018ff367819 */ /* 0x000fe20000011436 */
[-C--:B------:R-:W-:Y:S01]  /*6d60*/  IMAD R14, R53, R50.reuse, R14 ;  /* 0x00000032350e7224 */ /* 0x080fe200078e020e */
[----:B------:R-:W-:Y:S01]  /*6d70*/  PRMT R53, R61, 0x8880, RZ ;  /* 0x000088803d357816 */ /* 0x000fe200000000ff */
[-C--:B------:R-:W-:Y:S01]  /*6d80*/  IMAD R19, R52, R50.reuse, R19 ;  /* 0x0000003234137224 */ /* 0x080fe200078e0213 */
[----:B------:R-:W-:Y:S01]  /*6d90*/  SHF.R.S32.HI R52, RZ, 0x18, R60 ;  /* 0x00000018ff347819 */ /* 0x000fe2000001143c */
[----:B------:R-:W-:Y:S01]  /*6da0*/  IMAD R16, R49, R50, R16 ;  /* 0x0000003231107224 */ /* 0x000fe200078e0210 */
[C---:B------:R-:W-:Y:S01]  /*6db0*/  SHF.L.U32 R49, R60.reuse, 0x10, RZ ;  /* 0x000000103c317819 */ /* 0x040fe200000006ff */
[C---:B------:R-:W-:Y:S01]  /*6dc0*/  IMAD R17, R47.reuse, R21, RZ ;  /* 0x000000152f117224 */ /* 0x040fe200078e02ff */
[----:B------:R-:W-:Y:S01]  /*6dd0*/  SHF.L.U32 R51, R60, 0x8, RZ ;  /* 0x000000083c337819 */ /* 0x000fe200000006ff */
[C---:B------:R-:W-:Y:S01]  /*6de0*/  IMAD R18, R47.reuse, R22, RZ ;  /* 0x000000162f127224 */ /* 0x040fe200078e02ff */
[----:B------:R-:W-:Y:S01]  /*6df0*/  SHF.R.S32.HI R49, RZ, 0x18, R49 ;  /* 0x00000018ff317819 */ /* 0x000fe20000011431 */
[C---:B------:R-:W-:Y:S01]  /*6e00*/  IMAD R23, R47.reuse, R23, RZ ;  /* 0x000000172f177224 */ /* 0x040fe200078e02ff */
[----:B------:R-:W-:Y:S01]  /*6e10*/  SHF.R.S32.HI R51, RZ, 0x18, R51 ;  /* 0x00000018ff337819 */ /* 0x000fe20000011433 */
[----:B------:R-:W-:Y:S01]  /*6e20*/  IMAD R20, R47, R24, RZ ;  /* 0x000000182f147224 */ /* 0x000fe200078e02ff */
[----:B------:R-:W-:Y:S01]  /*6e30*/  I2IP.S8.S32.SAT R71, R19, R14, RZ ;  /* 0x0000000e13477239 */ /* 0x000fe200000014ff */
[----:B------:R-:W-:Y:S02]  /*6e40*/  IMAD R17, R49, R50, R17 ;  /* 0x0000003231117224 */ /* 0x000fe400078e0211 */
[----:B------:R-:W-:Y:S01]  /*6e50*/  IMAD.SHL.U32 R49, R61, 0x100, RZ ;  /* 0x000001003d317824 */ /* 0x000fe200078e00ff */
[----:B------:R-:W-:Y:S01]  /*6e60*/  I2IP.S8.S32.SAT R71, R13, R12, R71 ;  /* 0x0000000c0d477239 */ /* 0x000fe20000001447 */
[-C--:B------:R-:W-:Y:S01]  /*6e70*/  IMAD R18, R51, R50.reuse, R18 ;  /* 0x0000003233127224 */ /* 0x080fe200078e0212 */
[----:B------:R-:W-:Y:S01]  /*6e80*/  SHF.R.S32.HI R51, RZ, 0x18, R61 ;  /* 0x00000018ff337819 */ /* 0x000fe2000001143d */
[C---:B------:R-:W-:Y:S01]  /*6e90*/  IMAD R21, R47.reuse, R25, RZ ;  /* 0x000000192f157224 */ /* 0x040fe200078e02ff */
[----:B------:R-:W-:Y:S01]  /*6ea0*/  SHF.R.S32.HI R49, RZ, 0x18, R49 ;  /* 0x00000018ff317819 */ /* 0x000fe20000011431 */
[----:B------:R-:W-:Y:S01]  /*6eb0*/  IMAD R23, R52, R50, R23 ;  /* 0x0000003234177224 */ /* 0x000fe200078e0217 */
[----:B------:R1:W-:Y:S01]  /*6ec0*/  STS.128 [R95+UR49+0x5200], R68 ;  /* 0x005200445f007988 */ /* 0x0003e20008000c31 */
[----:B------:R-:W-:Y:S01]  /*6ed0*/  IMAD R22, R47, R26, RZ ;  /* 0x0000001a2f167224 */ /* 0x000fe200078e02ff */
[C---:B------:R-:W-:Y:S01]  /*6ee0*/  SHF.L.U32 R52, R62.reuse, 0x10, RZ ;  /* 0x000000103e347819 */ /* 0x040fe200000006ff */
        /* <DEDUP_REMOVED lines=9> */
[----:B------:R-:W-:Y:S01]  /*6f80*/  SHF.R.S32.HI R49, RZ, 0x18, R62 ;  /* 0x00000018ff317819 */ /* 0x000fe2000001143e */
[----:B------:R-:W-:Y:S01]  /*6f90*/  IMAD R25, R47, R29, RZ ;  /* 0x0000001d2f197224 */ /* 0x000fe200078e02ff */
[----:B------:R-:W-:Y:S01]  /*6fa0*/  SHF.R.S32.HI R54, RZ, 0x18, R63 ;  /* 0x00000018ff367819 */ /* 0x000fe2000001143f */
[-C--:B------:R-:W-:Y:S01]  /*6fb0*/  IMAD R27, R51, R50.reuse, R27 ;  /* 0x00000032331b7224 */ /* 0x080fe200078e021b */
[----:B------:R-:W-:Y:S01]  /*6fc0*/  PRMT R51, R63, 0x8880, RZ ;  /* 0x000088803f337816 */ /* 0x000fe200000000ff */
[----:B------:R-:W-:Y:S01]  /*6fd0*/  IMAD R24, R53, R50, R24 ;  /* 0x0000003235187224 */ /* 0x000fe200078e0218 */
[----:B------:R-:W-:Y:S01]  /*6fe0*/  SHF.L.U32 R53, R63, 0x8, RZ ;  /* 0x000000083f357819 */ /* 0x000fe200000006ff */
[----:B------:R-:W-:Y:S01]  /*6ff0*/  IMAD R26, R47, R30, RZ ;  /* 0x0000001e2f1a7224 */ /* 0x000fe200078e02ff */
[----:B------:R-:W-:Y:S01]  /*7000*/  I2IP.S8.S32.SAT R73, R27, R22, RZ ;  /* 0x000000161b497239 */ /* 0x000fe200000014ff */
[----:B------:R-:W-:Y:S01]  /*7010*/  IMAD R25, R52, R50, R25 ;  /* 0x0000003234197224 */ /* 0x000fe200078e0219 */
[----:B------:R-:W-:Y:S01]  /*7020*/  SHF.L.U32 R52, R63, 0x10, RZ ;  /* 0x000000103f347819 */ /* 0x000fe200000006ff */
[C---:B------:R-:W-:Y:S01]  /*7030*/  IMAD R31, R47.reuse, R31, RZ ;  /* 0x0000001f2f1f7224 */ /* 0x040fe200078e02ff */
[----:B------:R-:W-:Y:S01]  /*7040*/  SHF.R.S32.HI R53, RZ, 0x18, R53 ;  /* 0x00000018ff357819 */ /* 0x000fe20000011435 */
[----:B------:R-:W-:Y:S01]  /*7050*/  IMAD R28, R47, R32, RZ ;  /* 0x000000202f1c7224 */ /* 0x000fe200078e02ff */
[----:B------:R-:W-:Y:S01]  /*7060*/  SHF.R.S32.HI R52, RZ, 0x18, R52 ;  /* 0x00000018ff347819 */ /* 0x000fe20000011434 */
[----:B------:R-:W-:Y:S01]  /*7070*/  IMAD R26, R55, R50, R26 ;  /* 0x00000032371a7224 */ /* 0x000fe200078e021a */
[----:B------:R-:W-:Y:S01]  /*7080*/  I2IP.S8.S32.SAT R77, R21, R20, R73 ;  /* 0x00000014154d7239 */ /* 0x000fe20000001449 */
[----:B------:R-:W-:Y:S01]  /*7090*/  IMAD R29, R47, R33, RZ ;  /* 0x000000212f1d7224 */ /* 0x000fe200078e02ff */
[----:B------:R-:W-:Y:S01]  /*70a0*/  LEA R73, R100, UR49, 0x3 ;  /* 0x0000003164497c11 */ /* 0x000fe2000f8e18ff */
        /* <DEDUP_REMOVED lines=8> */
[----:B------:R-:W-:Y:S01]  /*7130*/  @P6 SHF.L.U32 R74, R99, 0x1f, RZ ;  /* 0x0000001f634a6819 */ /* 0x000fe200000006ff */
        /* <DEDUP_REMOVED lines=12> */
[----:B------:R-:W-:Y:S02]  /*7200*/  UIADD3 UR8, UP0, UPT, UR52, 0x680, URZ ;  /* 0x0000068034087890 */ /* 0x000fe4000ff1e0ff */
[----:B------:R-:W-:Y:S02]  /*7210*/  UIADD3 UR5, UPT, UPT, UR41, 0x40, URZ ;  /* 0x0000004029057890 */ /* 0x000fe4000fffe0ff */
[----:B------:R-:W-:Y:S02]  /*7220*/  UIADD3 UR4, UPT, UPT, UR49, 0x5200, URZ ;  /* 0x0000520031047890 */ /* 0x000fe4000fffe0ff */
[----:B------:R-:W-:Y:S01]  /*7230*/  UIADD3.X UR9, UPT, UPT, URZ, UR53, URZ, UP0, !UPT ;  /* 0x00000035ff097290 */ /* 0x000fe200087fe4ff */
[----:B------:R-:W-:Y:S01]  /*7240*/  UMOV UR6, UR42 ;  /* 0x0000002a00067c82 */ /* 0x000fe20008000000 */
[----:B------:R-:W-:Y:S07]  /*7250*/  UMOV UR7, UR36 ;  /* 0x0000002400077c82 */ /* 0x000fee0008000000 */
[----:B------:R2:W-:Y:S01]  /*7260*/  UTMASTG.3D [UR4], [UR8] ;  /* 0x00000004080073b5 */ /* 0x0005e20008010000 */
[----:B------:R0:W-:Y:S01]  /*7270*/  UTMACMDFLUSH ;  /* 0x00000000000079b7 */ /* 0x0001e20000000000 */
[----:B--2---:R-:W-:Y:S04]  /*7280*/  DEPBAR.LE SB0, 0x1 ;  /* 0x000080400000791a */ /* 0x004fe80000000000 */
.L_x_106:
[----:B------:R-:W-:Y:S05]  /*7290*/  BSYNC.RECONVERGENT B0 ;  /* 0x0000000000007941 */ /* 0x000fea0003800200 */
.L_x_105:
        /* <DEDUP_REMOVED lines=14> */
.L_x_110:
[----:B------:R-:W-:Y:S05]  /*7380*/  BSYNC B0 ;  /* 0x0000000000007941 */ /* 0x000fea0003800000 */
.L_x_109:
        /* <DEDUP_REMOVED lines=18> */
.L_x_108:
[----:B------:R-:W-:Y:S05]  /*74b0*/  BSYNC B1 ;  /* 0x0000000000017941 */ /* 0x000fea0003800000 */
.L_x_107:
        /* <DEDUP_REMOVED lines=21> */
.L_x_112:
        /* <DEDUP_REMOVED lines=8> */
[----:B------:R-:W-:Y:S02]  /*7690*/  ISETP.NE.AND P6, PT, R72, RZ, PT ;  /* 0x000000ff4800720c */ /* 0x000fe40003fc5270 */
[----:B------:R-:W-:Y:S01]  /*76a0*/  SHF.R.S32.HI R53, RZ, 0x18, R53 ;  /* 0x00000018ff357819 */ /* 0x000fe20000011435 */
[----:B------:R-:W-:Y:S01]  /*76b0*/  LDTM.16dp32bit_t0_t15.x32 R4, tmem[UR4+0x80] ;  /* 0x00008004000479ee */ /* 0x000fe20008a80000 */
[----:B------:R-:W2:Y:S01]  /*76c0*/  LDTM.16dp32bit_t16_t31.x32 R4, tmem[UR4+0xa0] ;  /* 0x0000a004000479ee */ /* 0x000ea20008aa0000 */
[----:B------:R-:W-:Y:S02]  /*76d0*/  SHF.R.S32.HI R54, RZ, 0x18, R58 ;  /* 0x00000018ff367819 */ /* 0x000fe4000001143a */
[----:B----4-:R-:W-:Y:S02]  /*76e0*/  SHF.L.U32 R55, R62, 0x8, RZ ;  /* 0x000000083e377819 */ /* 0x010fe400000006ff */
[----:B------:R-:W-:Y:S02]  /*76f0*/  ISETP.NE.AND P0, PT, R105, RZ, PT ;  /* 0x000000ff6900720c */ /* 0x000fe40003f05270 */
[----:B------:R-:W-:Y:S01]  /*7700*/  SHF.R.S32.HI R55, RZ, 0x18, R55 ;  /* 0x00000018ff377819 */ /* 0x000fe20000011437 */
        /* <DEDUP_REMOVED lines=132> */
[----:B------:R-:W-:Y:S02]  /*7f50*/  UIADD3 UR8, UP0, UPT, UR52, 0x680, URZ ;  /* 0x0000068034087890 */ /* 0x000fe4000ff1e0ff */
[----:B------:R-:W-:Y:S02]  /*7f60*/  UIADD3 UR5, UPT, UPT, UR41, 0x80, URZ ;  /* 0x0000008029057890 */ /* 0x000fe4000fffe0ff */
[----:B------:R-:W-:Y:S01]  /*7f70*/  MOV R104, UR10 ;  /* 0x0000000a00687c02 */ /* 0x000fe20008000f00 */
[----:B------:R-:W-:Y:S01]  /*7f80*/  UIADD3.X UR9, UPT, UPT, URZ, UR53, URZ, UP0, !UPT ;  /* 0x00000035ff097290 */ /* 0x000fe200087fe4ff */
[----:B------:R-:W-:Y:S02]  /*7f90*/  UMOV UR6, UR42 ;  /* 0x0000002a00067c82 */ /* 0x000fe40008000000 */
[----:B------:R-:W-:Y:S01]  /*7fa0*/  R2UR UR4, R104 ;  /* 0x00000000680472ca */ /* 0x000fe200000e0000 */
[----:B------:R-:W-:Y:S11]  /*7fb0*/  UMOV UR7, UR36 ;  /* 0x0000002400077c82 */ /* 0x000ff60008000000 */
[----:B------:R-:W-:Y:S01]  /*7fc0*/  @!UPT UIADD3 URZ, UPT, UPT, URZ, URZ, URZ ;  /* 0x000000fffffff290 */ /* 0x000fe2000fffe0ff */
[----:B------:R2:W-:Y:S01]  /*7fd0*/  UTMASTG.3D [UR4], [UR8] ;  /* 0x00000004080073b5 */ /* 0x0005e20008010000 */
[----:B------:R0:W-:Y:S01]  /*7fe0*/  UTMACMDFLUSH ;  /* 0x00000000000079b7 */ /* 0x0001e20000000000 */
[----:B--2---:R-:W-:Y:S04]  /*7ff0*/  DEPBAR.LE SB0, 0x1 ;  /* 0x000080400000791a */ /* 0x004fe80000000000 */
.L_x_114:
[----:B------:R-:W-:Y:S05]  /*8000*/  BSYNC.RECONVERGENT B0 ;  /* 0x0000000000007941 */ /* 0x000fea0003800200 */
.L_x_113:
        /* <DEDUP_REMOVED lines=14> */
.L_x_118:
[----:B------:R-:W-:Y:S05]  /*80f0*/  BSYNC B0 ;  /* 0x0000000000007941 */ /* 0x000fea0003800000 */
.L_x_117:
        /* <DEDUP_REMOVED lines=18> */
.L_x_116:
[----:B------:R-:W-:Y:S05]  /*8220*/  BSYNC B1 ;  /* 0x0000000000017941 */ /* 0x000fea0003800000 */
.L_x_115:
        /* <DEDUP_REMOVED lines=21> */
.L_x_120:
[----:B------:R-:W-:Y:S01]  /*8380*/  ISETP.NE.AND P0, PT, R105, RZ, PT ;  /* 0x000000ff6900720c */ /* 0x000fe20003f05270 */
[----:B------:R-:W-:Y:S05]  /*8390*/  WARPSYNC.ALL ;  /* 0x0000000000007948 */ /* 0x000fea0003800000 */
[----:B------:R-:W-:Y:S01]  /*83a0*/  IMAD.SHL.U32 R80, R57, 0x100, RZ ;  /* 0x0000010039507824 */ /* 0x000fe200078e00ff */
[----:B------:R-:W-:Y:S01]  /*83b0*/  R2UR UR4, R48 ;  /* 0x00000000300472ca */ /* 0x000fe200000e0000 */
[----:B-1----:R-:W-:Y:S01]  /*83c0*/  IMAD.SHL.U32 R74, R59, 0x100, RZ ;  /* 0x000001003b4a7824 */ /* 0x002fe200078e00ff */
[C---:B------:R-:W-:Y:S01]  /*83d0*/  SHF.L.U32 R51, R56.reuse, 0x10, RZ ;  /* 0x0000001038337819 */ /* 0x040fe200000006ff */
[----:B----4-:R-:W-:Y:S01]  /*83e0*/  IMAD.SHL.U32 R68, R61, 0x100, RZ ;  /* 0x000001003d447824 */ /* 0x010fe200078e00ff */
[C---:B------:R-:W-:Y:S01]  /*83f0*/  PRMT R49, R56.reuse, 0x8880, RZ ;  /* 0x0000888038317816 */ /* 0x040fe200000000ff */
[----:B------:R-:W-:Y:S01]  /*8400*/  BSSY.RECONVERGENT B0, `(.L_x_121) ;  /* 0x000009e000007945 */ /* 0x000fe20003800200 */
[----:B------:R-:W-:Y:S02]  /*8410*/  SHF.L.U32 R53, R56, 0x8, RZ ;  /* 0x0000000838357819 */ /* 0x000fe400000006ff */
[----:B------:R-:W-:Y:S02]  /*8420*/  SHF.R.S32.HI R51, RZ, 0x18, R51 ;  /* 0x00000018ff337819 */ /* 0x000fe40000011433 */
[C---:B------:R-:W-:Y:S02]  /*8430*/  PRMT R82, R57.reuse, 0x8880, RZ ;  /* 0x0000888039527816 */ /* 0x040fe400000000ff */
[----:B------:R-:W-:Y:S01]  /*8440*/  SHF.R.S32.HI R53, RZ, 0x18, R53 ;  /* 0x00000018ff357819 */ /* 0x000fe20000011435 */
[----:B------:R-:W-:Y:S01]  /*8450*/  LDTM.16dp32bit_t0_t15.x32 R4, tmem[UR4+0xc0] ;  /* 0x0000c004000479ee */ /* 0x000fe20008a80000 */
[----:B------:R-:W1:Y:S01]  /*8460*/  LDTM.16dp32bit_t16_t31.x32 R4, tmem[UR4+0xe0] ;  /* 0x0000e004000479ee */ /* 0x000e620008aa0000 */
[----:B------:R-:W-:Y:S01]  /*8470*/  NOP ;  /* 0x0000000000007918 */ /* 0x000fe20000000000 */
[----:B------:R-:W-:Y:S02]  /*8480*/  R2UR UR5, R108 ;  /* 0x000000006c0572ca */ /* 0x000fe400000e0000 */
[----:B------:R-:W-:Y:S02]  /*8490*/  SHF.R.S32.HI R52, RZ, 0x18, R56 ;  /* 0x00000018ff347819 */ /* 0x000fe40000011438 */
[----:B------:R-:W-:Y:S02]  /*84a0*/  SHF.L.U32 R81, R57, 0x10, RZ ;  /* 0x0000001039517819 */ /* 0x000fe400000006ff */
[C---:B------:R-:W-:Y:S02]  /*84b0*/  PRMT R79, R58.reuse, 0x8880, RZ ;  /* 0x000088803a4f7816 */ /* 0x040fe400000000ff */
[----:B------:R-:W-:Y:S02]  /*84c0*/  SHF.R.S32.HI R54, RZ, 0x18, R57 ;  /* 0x00000018ff367819 */ /* 0x000fe40000011439 */
[----:B------:R-:W-:Y:S02]  /*84d0*/  SHF.L.U32 R78, R58, 0x10, RZ ;  /* 0x000000103a4e7819 */ /* 0x000fe400000006ff */
[C---:B------:R-:W-:Y:S01]  /*84e0*/  PRMT R76, R59.reuse, 0x8880, RZ ;  /* 0x000088803b4c7816 */ /* 0x040fe200000000ff */
[----:B------:R-:W-:Y:S01]  /*84f0*/  UIADD3 UR5, UPT, UPT, UR5, 0xc0, URZ ;  /* 0x000000c005057890 */ /* 0x000fe2000fffe0ff */
[----:B------:R-:W-:Y:S02]  /*8500*/  SHF.R.S32.HI R55, RZ, 0x18, R58 ;  /* 0x00000018ff377819 */ /* 0x000fe4000001143a */
[----:B------:R-:W-:Y:S01]  /*8510*/  SHF.L.U32 R75, R59, 0x10, RZ ;  /* 0x000000103b4b7819 */ /* 0x000fe200000006ff */
[----:B------:R-:W-:Y:S01]  /*8520*/  UPRMT UR5, UR37, 0x654, UR5 ;  /* 0x0000065425057896 */ /* 0x000fe20008000005 */
[C---:B------:R-:W-:Y:S02]  /*8530*/  PRMT R73, R60.reuse, 0x8880, RZ ;  /* 0x000088803c497816 */ /* 0x040fe400000000ff */
[----:B------:R-:W-:Y:S01]  /*8540*/  SHF.R.S32.HI R56, RZ, 0x18, R59 ;  /* 0x00000018ff387819 */ /* 0x000fe2000001143b */
[C---:B-1----:R-:W-:Y:S01]  /*8550*/  IMAD R4, R47.reuse, R4, RZ ;  /* 0x000000042f047224 */ /* 0x042fe200078e02ff */
[----:B------:R-:W-:Y:S01]  /*8560*/  SHF.L.U32 R72, R60, 0x10, RZ ;  /* 0x000000103c487819 */ /* 0x000fe200000006ff */
[----:B------:R-:W-:Y:S01]  /*8570*/  IMAD R5, R47, R5, RZ ;  /* 0x000000052f057224 */ /* 0x000fe200078e02ff */
[----:B------:R-:W-:Y:S01]  /*8580*/  PRMT R70, R61, 0x8880, RZ ;  /* 0x000088803d467816 */ /* 0x000fe200000000ff */
[----:B------:R-:W-:Y:S01]  /*8590*/  IMAD R6, R47, R6, RZ ;  /* 0x000000062f067224 */ /* 0x000fe200078e02ff */
[----:B------:R-:W-:Y:S01]  /*85a0*/  SYNCS.ARRIVE.TRANS64.RED.A1T0 RZ, [UR5], RZ ;  /* 0x000000ffffff79a7 */ /* 0x000fe20008100405 */
[----:B------:R-:W-:Y:S01]  /*85b0*/  IMAD R4, R49, R50, R4 ;  /* 0x0000003231047224 */ /* 0x000fe200078e0204 */
[----:B------:R-:W-:Y:S01]  /*85c0*/  MOV R49, R82 ;  /* 0x0000005200317202 */ /* 0x000fe20000000f00 */
[----:B------:R-:W-:Y:S01]  /*85d0*/  IMAD R7, R47, R7, RZ ;  /* 0x000000072f077224 */ /* 0x000fe200078e02ff */
[----:B------:R-:W-:Y:S01]  /*85e0*/  SHF.R.S32.HI R57, RZ, 0x18, R60 ;  /* 0x00000018ff397819 */ /* 0x000fe2000001143c */
[-C--:B------:R-:W-:Y:S01]  /*85f0*/  IMAD R5, R51, R50.reuse, R5 ;  /* 0x0000003233057224 */ /* 0x080fe200078e0205 */
[----:B------:R-:W-:Y:S01]  /*8600*/  SHF.R.S32.HI R51, RZ, 0x18, R81 ;  /* 0x00000018ff337819 */ /* 0x000fe20000011451 */
[----:B------:R-:W-:Y:S01]  /*8610*/  IMAD R6, R53, R50, R6 ;  /* 0x0000003235067224 */ /* 0x000fe200078e0206 */
[----:B------:R-:W-:Y:S01]  /*8620*/  SHF.R.S32.HI R53, RZ, 0x18, R80 ;  /* 0x00000018ff357819 */ /* 0x000fe20000011450 */
[----:B------:R-:W-:Y:S01]  /*8630*/  IMAD R8, R47, R8, RZ ;  /* 0x000000082f087224 */ /* 0x000fe200078e02ff */
[----:B------:R-:W-:Y:S01]  /*8640*/  SHF.L.U32 R69, R61, 0x10, RZ ;  /* 0x000000103d457819 */ /* 0x000fe200000006ff */
[----:B------:R-:W-:Y:S01]  /*8650*/  IMAD R7, R52, R50, R7 ;  /* 0x0000003234077224 */ /* 0x000fe200078e0207 */
[----:B------:R-:W-:Y:S01]  /*8660*/  SHF.R.S32.HI R52, RZ, 0x18, R75 ;  /* 0x00000018ff347819 */ /* 0x000fe2000001144b */
[C---:B------:R-:W-:Y:S01]  /*8670*/  IMAD R9, R47.reuse, R9, RZ ;  /* 0x000000092f097224 */ /* 0x040fe200078e02ff */
[----:B------:R-:W-:Y:S01]  /*8680*/  PRMT R67, R62, 0x8880, RZ ;  /* 0x000088803e437816 */ /* 0x000fe200000000ff */
[----:B------:R-:W-:Y:S01]  /*8690*/  IMAD R10, R47, R10, RZ ;  /* 0x0000000a2f0a7224 */ /* 0x000fe200078e02ff */
[----:B------:R-:W-:Y:S01]  /*86a0*/  I2IP.S8.S32.SAT R112, R7, R6, RZ ;  /* 0x0000000607707239 */ /* 0x000fe200000014ff */
[----:B------:R-:W-:Y:S01]  /*86b0*/  IMAD R8, R49, R50, R8 ;  /* 0x0000003231087224 */ /* 0x000fe200078e0208 */
[----:B------:R-:W-:Y:S01]  /*86c0*/  MOV R49, R79 ;  /* 0x0000004f00317202 */ /* 0x000fe20000000f00 */
[----:B------:R-:W-:Y:S01]  /*86d0*/  IMAD R11, R47, R11, RZ ;  /* 0x0000000b2f0b7224 */ /* 0x000fe200078e02ff */
[----:B------:R-:W-:Y:S01]  /*86e0*/  I2IP.S8.S32.SAT R112, R5, R4, R112 ;  /* 0x0000000405707239 */ /* 0x000fe20000001470 */
[-C--:B------:R-:W-:Y:S01]  /*86f0*/  IMAD R9, R51, R50.reuse, R9 ;  /* 0x0000003233097224 */ /* 0x080fe200078e0209 */
[----:B------:R-:W-:Y:S01]  /*8700*/  SHF.R.S32.HI R51, RZ, 0x18, R78 ;  /* 0x00000018ff337819 */ /* 0x000fe2000001144e */
[----:B------:R-:W-:Y:S01]  /*8710*/  IMAD R10, R53, R50, R10 ;  /* 0x00000032350a7224 */ /* 0x000fe200078e020a */
[----:B------:R-:W-:Y:S01]  /*8720*/  SHF.R.S32.HI R53, RZ, 0x18, R74 ;  /* 0x00000018ff357819 */ /* 0x000fe2000001144a */
[C---:B------:R-:W-:Y:S01]  /*8730*/  IMAD R12, R47.reuse, R12, RZ ;  /* 0x0000000c2f0c7224 */ /* 0x040fe200078e02ff */
[----:B------:R-:W-:Y:S01]  /*8740*/  SHF.L.U32 R77, R58, 0x8, RZ ;  /* 0x000000083a4d7819 */ /* 0x000fe200000006ff */
[-C--:B------:R-:W-:Y:S01]  /*8750*/  IMAD R11, R54, R50.reuse, R11 ;  /* 0x00000032360b7224 */ /* 0x080fe200078e020b */
[----:B------:R-:W-:Y:S01]  /*8760*/  SHF.R.S32.HI R58, RZ, 0x18, R61 ;  /* 0x00000018ff3a7819 */ /* 0x000fe2000001143d */
[----:B------:R-:W-:Y:S01]  /*8770*/  IMAD R13, R47, R13, RZ ;  /* 0x0000000d2f0d7224 */ /* 0x000fe200078e02ff */
[----:B------:R-:W-:Y:S01]  /*8780*/  SHF.L.U32 R66, R62, 0x10, RZ ;  /* 0x000000103e427819 */ /* 0x000fe200000006ff */
[----:B------:R-:W-:Y:S01]  /*8790*/  IMAD R12, R49, R50, R12 ;  /* 0x00000032310c7224 */ /* 0x000fe200078e020c */
[----:B------:R-:W-:Y:S01]  /*87a0*/  SHF.R.S32.HI R49, RZ, 0x18, R77 ;  /* 0x00000018ff317819 */ /* 0x000fe2000001144d */
[----:B------:R-:W-:Y:S01]  /*87b0*/  IMAD R14, R47, R14, RZ ;  /* 0x0000000e2f0e7224 */ /* 0x000fe200078e02ff */
[----:B------:R-:W-:Y:S01]  /*87c0*/  I2IP.S8.S32.SAT R113, R11, R10, RZ ;  /* 0x0000000a0b717239 */ /* 0x000fe200000014ff */
[----:B------:R-:W-:Y:S01]  /*87d0*/  IMAD R15, R47, R15, RZ ;  /* 0x0000000f2f0f7224 */ /* 0x000fe200078e02ff */
[----:B------:R-:W-:Y:S01]  /*87e0*/  PRMT R64, R63, 0x8880, RZ ;  /* 0x000088803f407816 */ /* 0x000fe200000000ff */
[----:B------:R-:W-:Y:S01]  /*87f0*/  IMAD R13, R51, R50, R13 ;  /* 0x00000032330d7224 */ /* 0x000fe200078e020d */
[----:B------:R-:W-:Y:S01]  /*8800*/  MOV R51, R76 ;  /* 0x0000004c00337202 */ /* 0x000fe20000000f00 */
[----:B------:R-:W-:Y:S01]  /*8810*/  IMAD R16, R47, R16, RZ ;  /* 0x000000102f107224 */ /* 0x000fe200078e02ff */
[----:B------:R-:W-:Y:S01]  /*8820*/  I2IP.S8.S32.SAT R113, R9, R8, R113 ;  /* 0x0000000809717239 */ /* 0x000fe20000001471 */
[-C--:B------:R-:W-:Y:S01]  /*8830*/  IMAD R14, R49, R50.reuse, R14 ;  /* 0x00000032310e7224 */ /* 0x080fe200078e020e */
[----:B------:R-:W-:Y:S01]  /*8840*/  SHF.R.S32.HI R59, RZ, 0x18, R62 ;  /* 0x00000018ff3b7819 */ /* 0x000fe2000001143e */
[----:B------:R-:W-:Y:S01]  /*8850*/  IMAD R17, R47, R17, RZ ;  /* 0x000000112f117224 */ /* 0x000fe200078e02ff */
[----:B------:R-:W-:Y:S01]  /*8860*/  SHF.L.U32 R71, R60, 0x8, RZ ;  /* 0x000000083c477819 */ /* 0x000fe200000006ff */
[----:B------:R-:W-:Y:S01]  /*8870*/  IMAD R15, R55, R50, R15 ;  /* 0x00000032370f7224 */ /* 0x000fe200078e020f */
[----:B------:R-:W-:Y:S01]  /*8880*/  SHF.R.S32.HI R60, RZ, 0x18, R63 ;  /* 0x00000018ff3c7819 */ /* 0x000fe2000001143f */
[----:B------:R-:W-:Y:S01]  /*8890*/  IMAD R18, R47, R18, RZ ;  /* 0x000000122f127224 */ /* 0x000fe200078e02ff */
[----:B------:R-:W-:Y:S01]  /*88a0*/  SHF.L.U32 R65, R62, 0x8, RZ ;  /* 0x000000083e417819 */ /* 0x000fe200000006ff */
[----:B------:R-:W-:Y:S01]  /*88b0*/  IMAD R16, R51, R50, R16 ;  /* 0x0000003233107224 */ /* 0x000fe200078e0210 */
[----:B------:R-:W-:Y:S01]  /*88c0*/  I2IP.S8.S32.SAT R114, R15, R14, RZ ;  /* 0x0000000e0f727239 */ /* 0x000fe200000014ff */
[----:B------:R-:W-:Y:S01]  /*88d0*/  IMAD R19, R47, R19, RZ ;  /* 0x000000132f137224 */ /* 0x000fe200078e02ff */
[----:B------:R-:W-:Y:S01]  /*88e0*/  SHF.R.S32.HI R51, RZ, 0x18, R72 ;  /* 0x00000018ff337819 */ /* 0x000fe20000011448 */
[----:B------:R-:W-:Y:S01]  /*88f0*/  IMAD R17, R52, R50, R17 ;  /* 0x0000003234117224 */ /* 0x000fe200078e0211 */
[----:B------:R-:W-:Y:S01]  /*8900*/  I2IP.S8.S32.SAT R114, R13, R12, R114 ;  /* 0x0000000c0d727239 */ /* 0x000fe20000001472 */
[----:B------:R-:W-:Y:S01]  /*8910*/  IMAD R0, R47, R20, RZ ;  /* 0x000000142f007224 */ /* 0x000fe200078e02ff */
[----:B------:R-:W-:Y:S01]  /*8920*/  SHF.R.S32.HI R52, RZ, 0x18, R71 ;  /* 0x00000018ff347819 */ /* 0x000fe20000011447 */
[-C--:B------:R-:W-:Y:S01]  /*8930*/  IMAD R18, R53, R50.reuse, R18 ;  /* 0x0000003235127224 */ /* 0x080fe200078e0212 */
[----:B------:R-:W-:Y:S01]  /*8940*/  SHF.R.S32.HI R53, RZ, 0x18, R68 ;  /* 0x00000018ff357819 */ /* 0x000fe20000011444 */
[----:B------:R-:W-:Y:S01]  /*8950*/  IMAD.MOV.U32 R49, RZ, RZ, R73 ;  /* 0x000000ffff317224 */ /* 0x000fe200078e0049 */
[----:B------:R-:W-:Y:S01]  /*8960*/  SHF.L.U32 R62, R63, 0x10, RZ ;  /* 0x000000103f3e7819 */ /* 0x000fe200000006ff */
[C---:B------:R-:W-:Y:S01]  /*8970*/  IMAD R2, R47.reuse, R21, RZ ;  /* 0x000000152f027224 */ /* 0x040fe200078e02ff */
[----:B------:R-:W-:Y:S01]  /*8980*/  IADD3 R44, PT, PT, R44, 0x1, RZ ;  /* 0x000000012c2c7810 */ /* 0x000fe20007ffe0ff */
[----:B------:R-:W-:Y:S02]  /*8990*/  IMAD R19, R56, R50, R19 ;  /* 0x0000003238137224 */ /* 0x000fe400078e0213 */
[----:B------:R-:W-:Y:S02]  /*89a0*/  IMAD R3, R47, R22, RZ ;  /* 0x000000162f037224 */ /* 0x000fe400078e02ff */
[----:B------:R-:W-:Y:S01]  /*89b0*/  IMAD R0, R49, R50, R0 ;  /* 0x0000003231007224 */ /* 0x000fe200078e0200 */
[----:B------:R-:W-:Y:S01]  /*89c0*/  I2IP.S8.S32.SAT R115, R19, R18, RZ ;  /* 0x0000001213737239 */ /* 0x000fe200000014ff */
[----:B------:R-:W-:Y:S01]  /*89d0*/  IMAD R23, R47, R23, RZ ;  /* 0x000000172f177224 */ /* 0x000fe200078e02ff */
[----:B------:R-:W-:Y:S01]  /*89e0*/  MOV R49, R70 ;  /* 0x0000004600317202 */ /* 0x000fe20000000f00 */
[----:B------:R-:W-:Y:S01]  /*89f0*/  IMAD R2, R51, R50, R2 ;  /* 0x0000003233027224 */ /* 0x000fe200078e0202 */
[----:B------:R-:W-:Y:S01]  /*8a00*/  I2IP.S8.S32.SAT R115, R17, R16, R115 ;  /* 0x0000001011737239 */ /* 0x000fe20000001473 */
[C---:B------:R-:W-:Y:S01]  /*8a10*/  IMAD R20, R47.reuse, R24, RZ ;  /* 0x000000182f147224 */ /* 0x040fe200078e02ff */
[----:B------:R-:W-:Y:S01]  /*8a20*/  SHF.R.S32.HI R51, RZ, 0x18, R69 ;  /* 0x00000018ff337819 */ /* 0x000fe20000011445 */
[-C--:B------:R-:W-:Y:S01]  /*8a30*/  IMAD R3, R52, R50.reuse, R3 ;  /* 0x0000003234037224 */ /* 0x080fe200078e0203 */
[----:B------:R-:W-:Y:S01]  /*8a40*/  SHF.R.S32.HI R52, RZ, 0x18, R62 ;  /* 0x00000018ff347819 */ /* 0x000fe2000001143e */
[----:B------:R-:W-:Y:S01]  /*8a50*/  IMAD R21, R47, R25, RZ ;  /* 0x000000192f157224 */ /* 0x000fe200078e02ff */
[----:B------:R1:W-:Y:S01]  /*8a60*/  STS.128 [R95+UR49+0x5200], R112 ;  /* 0x005200705f007988 */ /* 0x0003e20008000c31 */
[----:B------:R-:W-:Y:S02]  /*8a70*/  IMAD R23, R57, R50, R23 ;  /* 0x0000003239177224 */ /* 0x000fe400078e0217 */
[----:B------:R-:W-:Y:S02]  /*8a80*/  IMAD R22, R47, R26, RZ ;  /* 0x0000001a2f167224 */ /* 0x000fe400078e02ff */
[-C--:B------:R-:W-:Y:S01]  /*8a90*/  IMAD R20, R49, R50.reuse, R20 ;  /* 0x0000003231147224 */ /* 0x080fe200078e0214 */
[----:B------:R-:W-:Y:S01]  /*8aa0*/  I2IP.S8.S32.SAT R111, R23, R3, RZ ;  /* 0x00000003176f7239 */ /* 0x000fe200000014ff */
[----:B------:R-:W-:Y:S01]  /*8ab0*/  IMAD R27, R47, R27, RZ ;  /* 0x0000001b2f1b7224 */ /* 0x000fe200078e02ff */
[----:B------:R-:W-:Y:S01]  /*8ac0*/  MOV R49, R67 ;  /* 0x0000004300317202 */ /* 0x000fe20000000f00 */
[----:B------:R-:W-:Y:S01]  /*8ad0*/  IMAD R21, R51, R50, R21 ;  /* 0x0000003233157224 */ /* 0x000fe200078e0215 */
[----:B------:R-:W-:Y:S01]  /*8ae0*/  I2IP.S8.S32.SAT R116, R2, R0, R111 ;  /* 0x0000000002747239 */ /* 0x000fe2000000146f */
[----:B------:R-:W-:Y:S01]  /*8af0*/  IMAD R24, R47, R28, RZ ;  /* 0x0000001c2f187224 */ /* 0x000fe200078e02ff */
[----:B------:R-:W-:Y:S01]  /*8b00*/  SHF.R.S32.HI R51, RZ, 0x18, R66 ;  /* 0x00000018ff337819 */ /* 0x000fe20000011442 */
[-C--:B------:R-:W-:Y:S02]  /*8b10*/  IMAD R22, R53, R50.reuse, R22 ;  /* 0x0000003235167224 */ /* 0x080fe400078e0216 */
[-C--:B------:R-:W-:Y:S02]  /*8b20*/  IMAD R27, R58, R50.reuse, R27 ;  /* 0x000000323a1b7224 */ /* 0x080fe400078e021b */
[----:B------:R-:W-:Y:S02]  /*8b30*/  IMAD R25, R47, R29, RZ ;  /* 0x0000001d2f197224 */ /* 0x000fe400078e02ff */
[----:B------:R-:W-:Y:S01]  /*8b40*/  IMAD R24, R49, R50, R24 ;  /* 0x0000003231187224 */ /* 0x000fe200078e0218 */
[----:B------:R-:W-:Y:S01]  /*8b50*/  SHF.R.S32.HI R49, RZ, 0x18, R65 ;  /* 0x00000018ff317819 */ /* 0x000fe20000011441 */
[----:B------:R-:W-:Y:S01]  /*8b60*/  IMAD R26, R47, R30, RZ ;  /* 0x0000001e2f1a7224 */ /* 0x000fe200078e02ff */
[----:B------:R-:W-:Y:S01]  /*8b70*/  I2IP.S8.S32.SAT R117, R27, R22, RZ ;  /* 0x000000161b757239 */ /* 0x000fe200000014ff */
[----:B------:R-:W-:Y:S02]  /*8b80*/  IMAD.SHL.U32 R61, R63, 0x100, RZ ;  /* 0x000001003f3d7824 */ /* 0x000fe400078e00ff */
[----:B------:R-:W-:Y:S01]  /*8b90*/  IMAD R31, R47, R31, RZ ;  /* 0x0000001f2f1f7224 */ /* 0x000fe200078e02ff */
[----:B------:R-:W-:Y:S01]  /*8ba0*/  I2IP.S8.S32.SAT R117, R21, R20, R117 ;  /* 0x0000001415757239 */ /* 0x000fe20000001475 */
[----:B------:R-:W-:Y:S01]  /*8bb0*/  IMAD R25, R51, R50, R25 ;  /* 0x0000003233197224 */ /* 0x000fe200078e0219 */
[----:B------:R-:W-:Y:S01]  /*8bc0*/  MOV R51, R64 ;  /* 0x0000004000337202 */ /* 0x000fe20000000f00 */
[----:B------:R-:W-:Y:S01]  /*8bd0*/  IMAD R28, R47, R32, RZ ;  /* 0x000000202f1c7224 */ /* 0x000fe200078e02ff */
[----:B------:R-:W-:Y:S01]  /*8be0*/  SHF.R.S32.HI R53, RZ, 0x18, R61 ;  /* 0x00000018ff357819 */ /* 0x000fe2000001143d */
[-C--:B------:R-:W-:Y:S02]  /*8bf0*/  IMAD R26, R49, R50.reuse, R26 ;  /* 0x00000032311a7224 */ /* 0x080fe400078e021a */
[----:B------:R-:W-:Y:S02]  /*8c00*/  IMAD R29, R47, R33, RZ ;  /* 0x000000212f1d7224 */ /* 0x000fe400078e02ff */
[-C--:B------:R-:W-:Y:S02]  /*8c10*/  IMAD R31, R59, R50.reuse, R31 ;  /* 0x000000323b1f7224 */ /* 0x080fe400078e021f */
[----:B------:R-:W-:Y:S02]  /*8c20*/  IMAD R28, R51, R50, R28 ;  /* 0x00000032331c7224 */ /* 0x000fe400078e021c */
[----:B------:R-:W-:Y:S01]  /*8c30*/  IMAD R30, R47, R34, RZ ;  /* 0x000000222f1e7224 */ /* 0x000fe200078e02ff */
[----:B------:R-:W-:Y:S01]  /*8c40*/  I2IP.S8.S32.SAT R108, R31, R26, RZ ;  /* 0x0000001a1f6c7239 */ /* 0x000fe200000014ff */
[----:B------:R-:W-:Y:S02]  /*8c50*/  IMAD R29, R52, R50, R29 ;  /* 0x00000032341d7224 */ /* 0x000fe400078e021d */
[----:B------:R-:W-:Y:S01]  /*8c60*/  IMAD R35, R47, R35, RZ ;  /* 0x000000232f237224 */ /* 0x000fe200078e02ff */
[----:B------:R-:W-:Y:S01]  /*8c70*/  I2IP.S8.S32.SAT R118, R25, R24, R108 ;  /* 0x0000001819767239 */ /* 0x000fe2000000146c */
[-C--:B------:R-:W-:Y:S02]  /*8c80*/  IMAD R30, R53, R50.reuse, R30 ;  /* 0x00000032351e7224 */ /* 0x080fe400078e021e */
        /* <DEDUP_REMOVED lines=21> */
.L_x_122:
[----:B------:R-:W-:Y:S05]  /*8de0*/  BSYNC.RECONVERGENT B0 ;  /* 0x0000000000007941 */ /* 0x000fea0003800200 */
.L_x_121:
[----:B------:R-:W-:Y:S01]  /*8df0*/  BAR.SYNC.DEFER_BLOCKING 0x1, 0x80 ;  /* 0x0042000000007b1d */ /* 0x000fe20000010000 */
[----:B------:R-:W-:Y:S01]  /*8e00*/  ISETP.NE.AND P2, PT, R106, RZ, PT ;  /* 0x000000ff6a00720c */ /* 0x000fe20003f45270 */
[----:B------:R-:W-:Y:S01]  /*8e10*/  IMAD.IADD R20, R43, 0x1, R83 ;  /* 0x000000012b147824 */ /* 0x000fe200078e0253 */
[----:B------:R-:W-:Y:S01]  /*8e20*/  ISETP.NE.AND P0, PT, R107, 0x2, PT ;  /* 0x000000026b00780c */ /* 0x000fe20003f05270 */
[----:B------:R-:W-:Y:S01]  /*8e30*/  IMAD.IADD R21, R45, 0x1, R90 ;  /* 0x000000012d157824 */ /* 0x000fe200078e025a */
[----:B------:R-:W-:Y:S02]  /*8e40*/  ISETP.NE.AND P1, PT, R44, 0x4, PT ;  /* 0x000000042c00780c */ /* 0x000fe40003f25270 */
[----:B------:R-:W-:Y:S02]  /*8e50*/  SEL R0, RZ, 0x1, P0 ;  /* 0x00000001ff007807 */ /* 0x000fe40000000000 */
[----:B------:R-:W-:Y:S02]  /*8e60*/  SEL R3, RZ, 0x1, P1 ;  /* 0x00000001ff037807 */ /* 0x000fe40000800000 */
[----:B------:R-:W-:Y:S02]  /*8e70*/  LOP3.LUT R101, R101, R0, RZ, 0x3c, !PT ;  /* 0x0000000065657212 */ /* 0x000fe400078e3cff */
[----:B------:R-:W-:Y:S02]  /*8e80*/  LOP3.LUT R102, R102, R3, RZ, 0x3c, !PT ;  /* 0x0000000366667212 */ /* 0x000fe400078e3cff */
[----:B------:R-:W-:Y:S02]  /*8e90*/  @P2 R2UR UR36, R98 ;  /* 0x00000000622422ca */ /* 0x000fe400000e0000 */
[----:B------:R-:W-:Y:S02]  /*8ea0*/  SEL R107, R107, RZ, P0 ;  /* 0x000000ff6b6b7207 */ /* 0x000fe40000000000 */
[----:B------:R-:W-:Y:S01]  /*8eb0*/  SEL R44, R44, RZ, P1 ;  /* 0x000000ff2c2c7207 */ /* 0x000fe20000800000 */
[----:B------:R-:W-:Y:S10]  /*8ec0*/  @P2 BRA `(.L_x_123) ;  /* 0xffffffbc00282947 */ /* 0x000ff4000383ffff */
[----:B------:R-:W-:Y:S05]  /*8ed0*/  EXIT ;  /* 0x000000000000794d */ /* 0x000fea0003800000 */
.L_x_19:
[----:B--2---:R2:W1:Y:S02]  /*8ee0*/  SYNCS.PHASECHK.TRANS64.TRYWAIT P0, [R3+URZ+0xf0], R2 ;  /* 0x0000f002030075a7 */ /* 0x00446400080011ff */
[----:B-1----:R-:W-:Y:S05]  /*8ef0*/  @!P0 NANOSLEEP.SYNCS 0x989680 ;  /* 0x009896800000895d */ /* 0x002fea0003900000 */
[----:B------:R-:W1:Y:S02]  /*8f00*/  @!P0 SYNCS.PHASECHK.TRANS64 P0, [R3+URZ+0xf0], R2 ;  /* 0x0000f002030085a7 */ /* 0x000e6400080010ff */
[----:B-1----:R-:W-:Y:S05]  /*8f10*/  @!P0 BRA `(.L_x_19) ;  /* 0xfffffffc00f08947 */ /* 0x002fea000383ffff */
[----:B------:R-:W-:Y:S05]  /*8f20*/  BRA `(.L_x_124) ;  /* 0xffffff8400a47947 */ /* 0x000fea000383ffff */
.L_x_22:
[----:B-1----:R-:W-:-:S07]  /*8f30*/  MOV R2, UR33 ;  /* 0x0000002100027c02 */ /* 0x002fce0008000f00 */
.L_x_125:
[----:B-1----:R1:W2:Y:S02]  /*8f40*/  SYNCS.PHASECHK.TRANS64.TRYWAIT P0, [R2+URZ+0x18], R5 ;  /* 0x00001805020075a7 */ /* 0x0022a400080011ff */
[----:B--2---:R-:W-:Y:S05]  /*8f50*/  @!P0 NANOSLEEP.SYNCS 0x989680 ;  /* 0x009896800000895d */ /* 0x004fea0003900000 */
[----:B------:R-:W2:Y:S02]  /*8f60*/  @!P0 SYNCS.PHASECHK.TRANS64 P0, [R2+URZ+0x18], R5 ;  /* 0x00001805020085a7 */ /* 0x000ea400080010ff */
[----:B--2---:R-:W-:Y:S05]  /*8f70*/  @!P0 BRA `(.L_x_125) ;  /* 0xfffffffc00f08947 */ /* 0x004fea000383ffff */
[----:B------:R-:W-:Y:S05]  /*8f80*/  BRA `(.L_x_21) ;  /* 0xffffff8400f47947 */ /* 0x000fea000383ffff */
.L_x_28:
[----:B-1----:R-:W-:-:S07]  /*8f90*/  MOV R2, UR17 ;  /* 0x0000001100027c02 */ /* 0x002fce0008000f00 */
.L_x_126:
[----:B-1----:R1:W2:Y:S02]  /*8fa0*/  SYNCS.PHASECHK.TRANS64.TRYWAIT P0, [R2+URZ+0x18], R5 ;  /* 0x00001805020075a7 */ /* 0x0022a400080011ff */
[----:B--2---:R-:W-:Y:S05]  /*8fb0*/  @!P0 NANOSLEEP.SYNCS 0x989680 ;  /* 0x009896800000895d */ /* 0x004fea0003900000 */
[----:B------:R-:W2:Y:S02]  /*8fc0*/  @!P0 SYNCS.PHASECHK.TRANS64 P0, [R2+URZ+0x18], R5 ;  /* 0x00001805020085a7 */ /* 0x000ea400080010ff */
[----:B--2---:R-:W-:Y:S05]  /*8fd0*/  @!P0 BRA `(.L_x_126) ;  /* 0xfffffffc00f08947 */ /* 0x004fea000383ffff */
[----:B------:R-:W-:Y:S05]  /*8fe0*/  BRA `(.L_x_27) ;  /* 0xffffff88009c7947 */ /* 0x000fea000383ffff */
.L_x_32:
[----:B-1----:R1:W2:Y:S02]  /*8ff0*/  SYNCS.PHASECHK.TRANS64.TRYWAIT P0, [R2+URZ+0x80], R3 ;  /* 0x00008003020075a7 */ /* 0x0022a400080011ff */
[----:B--2---:R-:W-:Y:S05]  /*9000*/  @!P0 NANOSLEEP.SYNCS 0x989680 ;  /* 0x009896800000895d */ /* 0x004fea0003900000 */
[----:B------:R-:W2:Y:S02]  /*9010*/  @!P0 SYNCS.PHASECHK.TRANS64 P0, [R2+URZ+0x80], R3 ;  /* 0x00008003020085a7 */ /* 0x000ea400080010ff */
[----:B--2---:R-:W-:Y:S05]  /*9020*/  @!P0 BRA `(.L_x_32) ;  /* 0xfffffffc00f08947 */ /* 0x004fea000383ffff */
[----:B------:R-:W-:Y:S05]  /*9030*/  BRA `(.L_x_127) ;  /* 0xffffff8c002c7947 */ /* 0x000fea000383ffff */
.L_x_36:
[----:B----4-:R-:W-:-:S07]  /*9040*/  MOV R0, UR5 ;  /* 0x0000000500007c02 */ /* 0x010fce0008000f00 */
.L_x_128:
[----:B-1----:R1:W2:Y:S02]  /*9050*/  SYNCS.PHASECHK.TRANS64.TRYWAIT P0, [R0+URZ], R3 ;  /* 0x00000003000075a7 */ /* 0x0022a400080011ff */
[----:B--2---:R-:W-:Y:S05]  /*9060*/  @!P0 NANOSLEEP.SYNCS 0x989680 ;  /* 0x009896800000895d */ /* 0x004fea0003900000 */
[----:B------:R-:W2:Y:S02]  /*9070*/  @!P0 SYNCS.PHASECHK.TRANS64 P0, [R0+URZ], R3 ;  /* 0x00000003000085a7 */ /* 0x000ea400080010ff */
[----:B--2---:R-:W-:Y:S05]  /*9080*/  @!P0 BRA `(.L_x_128) ;  /* 0xfffffffc00f08947 */ /* 0x004fea000383ffff */
[----:B------:R-:W-:Y:S05]  /*9090*/  BRA `(.L_x_129) ;  /* 0xffffff90009c7947 */ /* 0x000fea000383ffff */
.L_x_37:
[----:B----4-:R-:W-:-:S07]  /*90a0*/  MOV R0, UR5 ;  /* 0x0000000500007c02 */ /* 0x010fce0008000f00 */
.L_x_130:
[----:B-1----:R1:W2:Y:S02]  /*90b0*/  SYNCS.PHASECHK.TRANS64.TRYWAIT P0, [R0+URZ], R3 ;  /* 0x00000003000075a7 */ /* 0x0022a400080011ff */
[----:B--2---:R-:W-:Y:S05]  /*90c0*/  @!P0 NANOSLEEP.SYNCS 0x989680 ;  /* 0x009896800000895d */ /* 0x004fea0003900000 */
[----:B------:R-:W2:Y:S02]  /*90d0*/  @!P0 SYNCS.PHASECHK.TRANS64 P0, [R0+URZ], R3 ;  /* 0x00000003000085a7 */ /* 0x000ea400080010ff */
[----:B--2---:R-:W-:Y:S05]  /*90e0*/  @!P0 BRA `(.L_x_130) ;  /* 0xfffffffc00f08947 */ /* 0x004fea000383ffff */
[----:B------:R-:W-:Y:S05]  /*90f0*/  BRA `(.L_x_131) ;  /* 0xffffff9000a87947 */ /* 0x000fea000383ffff */
.L_x_40:
[----:B-1----:R1:W2:Y:S02]  /*9100*/  SYNCS.PHASECHK.TRANS64.TRYWAIT P0, [R0+URZ+0xe0], R5 ;  /* 0x0000e005000075a7 */ /* 0x0022a400080011ff */
[----:B--2---:R-:W-:Y:S05]  /*9110*/  @!P0 NANOSLEEP.SYNCS 0x989680 ;  /* 0x009896800000895d */ /* 0x004fea0003900000 */
[----:B------:R-:W2:Y:S02]  /*9120*/  @!P0 SYNCS.PHASECHK.TRANS64 P0, [R0+URZ+0xe0], R5 ;  /* 0x0000e005000085a7 */ /* 0x000ea400080010ff */
[----:B--2---:R-:W-:Y:S05]  /*9130*/  @!P0 BRA `(.L_x_40) ;  /* 0xfffffffc00f08947 */ /* 0x004fea000383ffff */
[----:B------:R-:W-:Y:S05]  /*9140*/  BRA `(.L_x_132) ;  /* 0xffffff9400047947 */ /* 0x000fea000383ffff */
.L_x_41:
[----:B------:R-:W-:-:S07]  /*9150*/  MOV R0, UR5 ;  /* 0x0000000500007c02 */ /* 0x000fce0008000f00 */
.L_x_133:
[----:B-1----:R1:W2:Y:S02]  /*9160*/  SYNCS.PHASECHK.TRANS64.TRYWAIT P0, [R0+URZ+0x90], R5 ;  /* 0x00009005000075a7 */ /* 0x0022a400080011ff */
[----:B--2---:R-:W-:Y:S05]  /*9170*/  @!P0 NANOSLEEP.SYNCS 0x989680 ;  /* 0x009896800000895d */ /* 0x004fea0003900000 */
[----:B------:R-:W2:Y:S02]  /*9180*/  @!P0 SYNCS.PHASECHK.TRANS64 P0, [R0+URZ+0x90], R5 ;  /* 0x00009005000085a7 */ /* 0x000ea400080010ff */
[----:B--2---:R-:W-:Y:S05]  /*9190*/  @!P0 BRA `(.L_x_133) ;  /* 0xfffffffc00f08947 */ /* 0x004fea000383ffff */
[----:B------:R-:W-:Y:S05]  /*91a0*/  BRA `(.L_x_134) ;  /* 0xffffff9400147947 */ /* 0x000fea000383ffff */
.L_x_42:
[----:B-1----:R1:W2:Y:S02]  /*91b0*/  SYNCS.PHASECHK.TRANS64.TRYWAIT P1, [R0+URZ+0x80], R5 ;  /* 0x00008005000075a7 */ /* 0x0022a400080211ff */
[----:B--2---:R-:W-:Y:S05]  /*91c0*/  @!P1 NANOSLEEP.SYNCS 0x989680 ;  /* 0x009896800000995d */ /* 0x004fea0003900000 */
[----:B------:R-:W2:Y:S02]  /*91d0*/  @!P1 SYNCS.PHASECHK.TRANS64 P1, [R0+URZ+0x80], R5 ;  /* 0x00008005000095a7 */ /* 0x000ea400080210ff */
[----:B--2---:R-:W-:Y:S05]  /*91e0*/  @!P1 BRA `(.L_x_42) ;  /* 0xfffffffc00f09947 */ /* 0x004fea000383ffff */
[----:B------:R-:W-:Y:S05]  /*91f0*/  BRA `(.L_x_135) ;  /* 0xffffff9400447947 */ /* 0x000fea000383ffff */
.L_x_45:
[----:B------:R-:W-:-:S07]  /*9200*/  MOV R0, UR5 ;  /* 0x0000000500007c02 */ /* 0x000fce0008000f00 */
.L_x_136:
[----:B-1----:R1:W2:Y:S02]  /*9210*/  SYNCS.PHASECHK.TRANS64.TRYWAIT P0, [R0+URZ+0x90], R3 ;  /* 0x00009003000075a7 */ /* 0x0022a400080011ff */
[----:B--2---:R-:W-:Y:S05]  /*9220*/  @!P0 NANOSLEEP.SYNCS 0x989680 ;  /* 0x009896800000895d */ /* 0x004fea0003900000 */
[----:B------:R-:W2:Y:S02]  /*9230*/  @!P0 SYNCS.PHASECHK.TRANS64 P0, [R0+URZ+0x90], R3 ;  /* 0x00009003000085a7 */ /* 0x000ea400080010ff */
[----:B--2---:R-:W-:Y:S05]  /*9240*/  @!P0 BRA `(.L_x_136) ;  /* 0xfffffffc00f08947 */ /* 0x004fea000383ffff */
[----:B------:R-:W-:Y:S05]  /*9250*/  BRA `(.L_x_44) ;  /* 0xffffff9400987947 */ /* 0x000fea000383ffff */
.L_x_52:
[----:B-1----:R1:W2:Y:S02]  /*9260*/  SYNCS.PHASECHK.TRANS64.TRYWAIT P1, [R0+URZ+0x80], R5 ;  /* 0x00008005000075a7 */ /* 0x0022a400080211ff */
[----:B--2---:R-:W-:Y:S05]  /*9270*/  @!P1 NANOSLEEP.SYNCS 0x989680 ;  /* 0x009896800000995d */ /* 0x004fea0003900000 */
[----:B------:R-:W2:Y:S02]  /*9280*/  @!P1 SYNCS.PHASECHK.TRANS64 P1, [R0+URZ+0x80], R5 ;  /* 0x00008005000095a7 */ /* 0x000ea400080210ff */
[----:B--2---:R-:W-:Y:S05]  /*9290*/  @!P1 BRA `(.L_x_52) ;  /* 0xfffffffc00f09947 */ /* 0x004fea000383ffff */
[----:B------:R-:W-:Y:S05]  /*92a0*/  BRA `(.L_x_137) ;  /* 0xffffff9800f87947 */ /* 0x000fea000383ffff */
.L_x_53:
[----:B------:R-:W-:-:S07]  /*92b0*/  MOV R3, UR8 ;  /* 0x0000000800037c02 */ /* 0x000fce0008000f00 */
.L_x_138:
[----:B-1----:R1:W2:Y:S02]  /*92c0*/  SYNCS.PHASECHK.TRANS64.TRYWAIT P0, [R3+URZ+0xc0], R0 ;  /* 0x0000c000030075a7 */ /* 0x0022a400080011ff */
[----:B--2---:R-:W-:Y:S05]  /*92d0*/  @!P0 NANOSLEEP.SYNCS 0x989680 ;  /* 0x009896800000895d */ /* 0x004fea0003900000 */
[----:B------:R-:W2:Y:S02]  /*92e0*/  @!P0 SYNCS.PHASECHK.TRANS64 P0, [R3+URZ+0xc0], R0 ;  /* 0x0000c000030085a7 */ /* 0x000ea400080010ff */
[----:B--2---:R-:W-:Y:S05]  /*92f0*/  @!P0 BRA `(.L_x_138) ;  /* 0xfffffffc00f08947 */ /* 0x004fea000383ffff */
[----:B------:R-:W-:Y:S05]  /*9300*/  BRA `(.L_x_139) ;  /* 0xffffff9c00487947 */ /* 0x000fea000383ffff */
.L_x_56:
[----:B------:R-:W-:Y:S07]  /*9310*/  MOV R0, UR7 ;  /* 0x0000000700007c02 */ /* 0x000fee0008000f00 */
.L_x_140:
[----:B-1----:R1:W2:Y:S02]  /*9320*/  SYNCS.PHASECHK.TRANS64.TRYWAIT P0, [R0+URZ], R3 ;  /* 0x00000003000075a7 */ /* 0x0022a400080011ff */
[----:B--2---:R-:W-:Y:S05]  /*9330*/  @!P0 NANOSLEEP.SYNCS 0x989680 ;  /* 0x009896800000895d */ /* 0x004fea0003900000 */
[----:B------:R-:W2:Y:S02]  /*9340*/  @!P0 SYNCS.PHASECHK.TRANS64 P0, [R0+URZ], R3 ;  /* 0x00000003000085a7 */ /* 0x000ea400080010ff */
[----:B--2---:R-:W-:Y:S05]  /*9350*/  @!P0 BRA `(.L_x_140) ;  /* 0xfffffffc00f08947 */ /* 0x004fea000383ffff */
[----:B------:R-:W-:Y:S05]  /*9360*/  BRA `(.L_x_55) ;  /* 0xffffff9c00647947 */ /* 0x000fea000383ffff */
.L_x_59:
[----:B------:R-:W-:-:S07]  /*9370*/  MOV R0, UR5 ;  /* 0x0000000500007c02 */ /* 0x000fce0008000f00 */
.L_x_141:
[----:B--2---:R2:W3:Y:S02]  /*9380*/  SYNCS.PHASECHK.TRANS64.TRYWAIT P0, [R0+URZ], R3 ;  /* 0x00000003000075a7 */ /* 0x0044e400080011ff */
[----:B---3--:R-:W-:Y:S05]  /*9390*/  @!P0 NANOSLEEP.SYNCS 0x989680 ;  /* 0x009896800000895d */ /* 0x008fea0003900000 */
[----:B------:R-:W3:Y:S02]  /*93a0*/  @!P0 SYNCS.PHASECHK.TRANS64 P0, [R0+URZ], R3 ;  /* 0x00000003000085a7 */ /* 0x000ee400080010ff */
[----:B---3--:R-:W-:Y:S05]  /*93b0*/  @!P0 BRA `(.L_x_141) ;  /* 0xfffffffc00f08947 */ /* 0x008fea000383ffff */
[----:B------:R-:W-:Y:S05]  /*93c0*/  BRA `(.L_x_142) ;  /* 0xffffffa000187947 */ /* 0x000fea000383ffff */
.L_x_60:
[----:B------:R-:W-:-:S07]  /*93d0*/  MOV R0, UR5 ;  /* 0x0000000500007c02 */ /* 0x000fce0008000f00 */
.L_x_143:
[----:B-1----:R1:W2:Y:S02]  /*93e0*/  SYNCS.PHASECHK.TRANS64.TRYWAIT P0, [R0+URZ], R3 ;  /* 0x00000003000075a7 */ /* 0x0022a400080011ff */
[----:B--2---:R-:W-:Y:S05]  /*93f0*/  @!P0 NANOSLEEP.SYNCS 0x989680 ;  /* 0x009896800000895d */ /* 0x004fea0003900000 */
[----:B------:R-:W2:Y:S02]  /*9400*/  @!P0 SYNCS.PHASECHK.TRANS64 P0, [R0+URZ], R3 ;  /* 0x00000003000085a7 */ /* 0x000ea400080010ff */
[----:B--2---:R-:W-:Y:S05]  /*9410*/  @!P0 BRA `(.L_x_143) ;  /* 0xfffffffc00f08947 */ /* 0x004fea000383ffff */
[----:B------:R-:W-:Y:S05]  /*9420*/  BRA `(.L_x_144) ;  /* 0xffffffa000247947 */ /* 0x000fea000383ffff */
.L_x_61:
[----:B------:R-:W-:-:S07]  /*9430*/  MOV R0, UR5 ;  /* 0x0000000500007c02 */ /* 0x000fce0008000f00 */
.L_x_145:
[----:B-1----:R1:W2:Y:S02]  /*9440*/  SYNCS.PHASECHK.TRANS64.TRYWAIT P0, [R0+URZ], R3 ;  /* 0x00000003000075a7 */ /* 0x0022a400080011ff */
[----:B--2---:R-:W-:Y:S05]  /*9450*/  @!P0 NANOSLEEP.SYNCS 0x989680 ;  /* 0x009896800000895d */ /* 0x004fea0003900000 */
[----:B------:R-:W2:Y:S02]  /*9460*/  @!P0 SYNCS.PHASECHK.TRANS64 P0, [R0+URZ], R3 ;  /* 0x00000003000085a7 */ /* 0x000ea400080010ff */
[----:B--2---:R-:W-:Y:S05]  /*9470*/  @!P0 BRA `(.L_x_145) ;  /* 0xfffffffc00f08947 */ /* 0x004fea000383ffff */
[----:B------:R-:W-:Y:S05]  /*9480*/  BRA `(.L_x_146) ;  /* 0xffffffa000307947 */ /* 0x000fea000383ffff */
.L_x_62:
[----:B------:R-:W-:-:S07]  /*9490*/  MOV R0, UR7 ;  /* 0x0000000700007c02 */ /* 0x000fce0008000f00 */
.L_x_147:
[----:B-1----:R1:W2:Y:S02]  /*94a0*/  SYNCS.PHASECHK.TRANS64.TRYWAIT P0, [R0+URZ], R3 ;  /* 0x00000003000075a7 */ /* 0x0022a400080011ff */
[----:B--2---:R-:W-:Y:S05]  /*94b0*/  @!P0 NANOSLEEP.SYNCS 0x989680 ;  /* 0x009896800000895d */ /* 0x004fea0003900000 */
[----:B------:R-:W2:Y:S02]  /*94c0*/  @!P0 SYNCS.PHASECHK.TRANS64 P0, [R0+URZ], R3 ;  /* 0x00000003000085a7 */ /* 0x000ea400080010ff */
[----:B--2---:R-:W-:Y:S05]  /*94d0*/  @!P0 BRA `(.L_x_147) ;  /* 0xfffffffc00f08947 */ /* 0x004fea000383ffff */
[----:B------:R-:W-:Y:S05]  /*94e0*/  BRA `(.L_x_148) ;  /* 0xffffffa0003c7947 */ /* 0x000fea000383ffff */
.L_x_67:
[----:B--2---:R2:W3:Y:S02]  /*94f0*/  SYNCS.PHASECHK.TRANS64.TRYWAIT P0, [R0+URZ+0x80], R3 ;  /* 0x00008003000075a7 */ /* 0x0044e400080011ff */
[----:B---3--:R-:W-:Y:S05]  /*9500*/  @!P0 NANOSLEEP.SYNCS 0x989680 ;  /* 0x009896800000895d */ /* 0x008fea0003900000 */
[----:B------:R-:W3:Y:S02]  /*9510*/  @!P0 SYNCS.PHASECHK.TRANS64 P0, [R0+URZ+0x80], R3 ;  /* 0x00008003000085a7 */ /* 0x000ee400080010ff */
[----:B---3--:R-:W-:Y:S05]  /*9520*/  @!P0 BRA `(.L_x_67) ;  /* 0xfffffffc00f08947 */ /* 0x008fea000383ffff */
[----:B------:R-:W-:Y:S05]  /*9530*/  BRA `(.L_x_149) ;  /* 0xffffffa400487947 */ /* 0x000fea000383ffff */
.L_x_70:
[----:B------:R-:W-:Y:S07]  /*9540*/  MOV R0, UR7 ;  /* 0x0000000700007c02 */ /* 0x000fee0008000f00 */
.L_x_150:
[----:B--2---:R2:W3:Y:S02]  /*9550*/  SYNCS.PHASECHK.TRANS64.TRYWAIT P0, [R0+URZ+0x78], R3 ;  /* 0x00007803000075a7 */ /* 0x0044e400080011ff */
[----:B---3--:R-:W-:Y:S05]  /*9560*/  @!P0 NANOSLEEP.SYNCS 0x989680 ;  /* 0x009896800000895d */ /* 0x008fea0003900000 */
[----:B------:R-:W3:Y:S02]  /*9570*/  @!P0 SYNCS.PHASECHK.TRANS64 P0, [R0+URZ+0x78], R3 ;  /* 0x00007803000085a7 */ /* 0x000ee400080010ff */
[----:B---3--:R-:W-:Y:S05]  /*9580*/  @!P0 BRA `(.L_x_150) ;  /* 0xfffffffc00f08947 */ /* 0x008fea000383ffff */
[----:B------:R-:W-:Y:S05]  /*9590*/  BRA `(.L_x_69) ;  /* 0xffffffa800287947 */ /* 0x000fea000383ffff */
.L_x_73:
[----:B------:R-:W-:Y:S07]  /*95a0*/  MOV R3, UR7 ;  /* 0x0000000700037c02 */ /* 0x000fee0008000f00 */
.L_x_151:
[----:B-1----:R1:W2:Y:S02]  /*95b0*/  SYNCS.PHASECHK.TRANS64.TRYWAIT P0, [R3+URZ+0x50], R12 ;  /* 0x0000500c030075a7 */ /* 0x0022a400080011ff */
[----:B--2---:R-:W-:Y:S05]  /*95c0*/  @!P0 NANOSLEEP.SYNCS 0x989680 ;  /* 0x009896800000895d */ /* 0x004fea0003900000 */
[----:B------:R-:W2:Y:S02]  /*95d0*/  @!P0 SYNCS.PHASECHK.TRANS64 P0, [R3+URZ+0x50], R12 ;  /* 0x0000500c030085a7 */ /* 0x000ea400080010ff */
[----:B--2---:R-:W-:Y:S05]  /*95e0*/  @!P0 BRA `(.L_x_151) ;  /* 0xfffffffc00f08947 */ /* 0x004fea000383ffff */
[----:B------:R-:W-:Y:S05]  /*95f0*/  BRA `(.L_x_152) ;  /* 0xffffffa800a07947 */ /* 0x000fea000383ffff */
.L_x_74:
[----:B-1----:R-:W-:Y:S07]  /*9600*/  MOV R3, UR7 ;  /* 0x0000000700037c02 */ /* 0x002fee0008000f00 */
.L_x_153:
[----:B-1----:R1:W2:Y:S02]  /*9610*/  SYNCS.PHASECHK.TRANS64.TRYWAIT P0, [R3+URZ+0x58], R12 ;  /* 0x0000580c030075a7 */ /* 0x0022a400080011ff */
[----:B--2---:R-:W-:Y:S05]  /*9620*/  @!P0 NANOSLEEP.SYNCS 0x989680 ;  /* 0x009896800000895d */ /* 0x004fea0003900000 */
[----:B------:R-:W2:Y:S02]  /*9630*/  @!P0 SYNCS.PHASECHK.TRANS64 P0, [R3+URZ+0x58], R12 ;  /* 0x0000580c030085a7 */ /* 0x000ea400080010ff */
[----:B--2---:R-:W-:Y:S05]  /*9640*/  @!P0 BRA `(.L_x_153) ;  /* 0xfffffffc00f08947 */ /* 0x004fea000383ffff */
[----:B------:R-:W-:Y:S05]  /*9650*/  BRA `(.L_x_154) ;  /* 0xffffffa800dc7947 */ /* 0x000fea000383ffff */
.L_x_75:
[----:B-1----:R-:W-:Y:S07]  /*9660*/  MOV R3, UR7 ;  /* 0x0000000700037c02 */ /* 0x002fee0008000f00 */
.L_x_155:
[----:B-1----:R1:W2:Y:S02]  /*9670*/  SYNCS.PHASECHK.TRANS64.TRYWAIT P0, [R3+URZ+0x60], R12 ;  /* 0x0000600c030075a7 */ /* 0x0022a400080011ff */
[----:B--2---:R-:W-:Y:S05]  /*9680*/  @!P0 NANOSLEEP.SYNCS 0x989680 ;  /* 0x009896800000895d */ /* 0x004fea0003900000 */
[----:B------:R-:W2:Y:S02]  /*9690*/  @!P0 SYNCS.PHASECHK.TRANS64 P0, [R3+URZ+0x60], R12 ;  /* 0x0000600c030085a7 */ /* 0x000ea400080010ff */
[----:B--2---:R-:W-:Y:S05]  /*96a0*/  @!P0 BRA `(.L_x_155) ;  /* 0xfffffffc00f08947 */ /* 0x004fea000383ffff */
[----:B------:R-:W-:Y:S05]  /*96b0*/  BRA `(.L_x_156) ;  /* 0xffffffac00247947 */ /* 0x000fea000383ffff */
.L_x_76:
[----:B------:R-:W-:Y:S07]  /*96c0*/  MOV R3, UR7 ;  /* 0x0000000700037c02 */ /* 0x000fee0008000f00 */
.L_x_157:
[----:B-1----:R1:W2:Y:S02]  /*96d0*/  SYNCS.PHASECHK.TRANS64.TRYWAIT P0, [R3+URZ+0x68], R12 ;  /* 0x0000680c030075a7 */ /* 0x0022a400080011ff */
[----:B--2---:R-:W-:Y:S05]  /*96e0*/  @!P0 NANOSLEEP.SYNCS 0x989680 ;  /* 0x009896800000895d */ /* 0x004fea0003900000 */
[----:B------:R-:W2:Y:S02]  /*96f0*/  @!P0 SYNCS.PHASECHK.TRANS64 P0, [R3+URZ+0x68], R12 ;  /* 0x0000680c030085a7 */ /* 0x000ea400080010ff */
[----:B--2---:R-:W-:Y:S05]  /*9700*/  @!P0 BRA `(.L_x_157) ;  /* 0xfffffffc00f08947 */ /* 0x004fea000383ffff */
[----:B------:R-:W-:Y:S05]  /*9710*/  BRA `(.L_x_158) ;  /* 0xffffffac00ac7947 */ /* 0x000fea000383ffff */
.L_x_78:
[----:B------:R-:W-:-:S07]  /*9720*/  MOV R0, UR7 ;  /* 0x0000000700007c02 */ /* 0x000fce0008000f00 */
.L_x_159:
[----:B-1----:R1:W3:Y:S02]  /*9730*/  SYNCS.PHASECHK.TRANS64.TRYWAIT P0, [R0+URZ+0x50], R3 ;  /* 0x00005003000075a7 */ /* 0x0022e400080011ff */
[----:B---3--:R-:W-:Y:S05]  /*9740*/  @!P0 NANOSLEEP.SYNCS 0x989680 ;  /* 0x009896800000895d */ /* 0x008fea0003900000 */
[----:B------:R-:W3:Y:S02]  /*9750*/  @!P0 SYNCS.PHASECHK.TRANS64 P0, [R0+URZ+0x50], R3 ;  /* 0x00005003000085a7 */ /* 0x000ee400080010ff */
[----:B---3--:R-:W-:Y:S05]  /*9760*/  @!P0 BRA `(.L_x_159) ;  /* 0xfffffffc00f08947 */ /* 0x008fea000383ffff */
[----:B------:R-:W-:Y:S05]  /*9770*/  BRA `(.L_x_160) ;  /* 0xffffffb0001c7947 */ /* 0x000fea000383ffff */
.L_x_79:
[----:B-1----:R-:W-:-:S07]  /*9780*/  MOV R0, UR7 ;  /* 0x0000000700007c02 */ /* 0x002fce0008000f00 */
.L_x_161:
[----:B-1----:R1:W3:Y:S02]  /*9790*/  SYNCS.PHASECHK.TRANS64.TRYWAIT P0, [R0+URZ+0x58], R3 ;  /* 0x00005803000075a7 */ /* 0x0022e400080011ff */
[----:B---3--:R-:W-:Y:S05]  /*97a0*/  @!P0 NANOSLEEP.SYNCS 0x989680 ;  /* 0x009896800000895d */ /* 0x008fea0003900000 */
[----:B------:R-:W3:Y:S02]  /*97b0*/  @!P0 SYNCS.PHASECHK.TRANS64 P0, [R0+URZ+0x58], R3 ;  /* 0x00005803000085a7 */ /* 0x000ee400080010ff */
[----:B---3--:R-:W-:Y:S05]  /*97c0*/  @!P0 BRA `(.L_x_161) ;  /* 0xfffffffc00f08947 */ /* 0x008fea000383ffff */
[----:B------:R-:W-:Y:S05]  /*97d0*/  BRA `(.L_x_162) ;  /* 0xffffffb0000c7947 */ /* 0x000fea000383ffff */
.L_x_80:
[----:B-1----:R-:W-:-:S07]  /*97e0*/  MOV R0, UR7 ;  /* 0x0000000700007c02 */ /* 0x002fce0008000f00 */
.L_x_163:
[----:B-1----:R1:W3:Y:S02]  /*97f0*/  SYNCS.PHASECHK.TRANS64.TRYWAIT P0, [R0+URZ+0x60], R3 ;  /* 0x00006003000075a7 */ /* 0x0022e400080011ff */
[----:B---3--:R-:W-:Y:S05]  /*9800*/  @!P0 NANOSLEEP.SYNCS 0x989680 ;  /* 0x009896800000895d */ /* 0x008fea0003900000 */
[----:B------:R-:W3:Y:S02]  /*9810*/  @!P0 SYNCS.PHASECHK.TRANS64 P0, [R0+URZ+0x60], R3 ;  /* 0x00006003000085a7 */ /* 0x000ee400080010ff */
[----:B---3--:R-:W-:Y:S05]  /*9820*/  @!P0 BRA `(.L_x_163) ;  /* 0xfffffffc00f08947 */ /* 0x008fea000383ffff */
[----:B------:R-:W-:Y:S05]  /*9830*/  BRA `(.L_x_164) ;  /* 0xffffffac00fc7947 */ /* 0x000fea000383ffff */
.L_x_82:
[----:B--2---:R2:W4:Y:S02]  /*9840*/  SYNCS.PHASECHK.TRANS64.TRYWAIT P0, [R0+URZ+0x80], R3 ;  /* 0x00008003000075a7 */ /* 0x00452400080011ff */
[----:B----4-:R-:W-:Y:S05]  /*9850*/  @!P0 NANOSLEEP.SYNCS 0x989680 ;  /* 0x009896800000895d */ /* 0x010fea0003900000 */
[----:B------:R-:W4:Y:S02]  /*9860*/  @!P0 SYNCS.PHASECHK.TRANS64 P0, [R0+URZ+0x80], R3 ;  /* 0x00008003000085a7 */ /* 0x000f2400080010ff */
[----:B----4-:R-:W-:Y:S05]  /*9870*/  @!P0 BRA `(.L_x_82) ;  /* 0xfffffffc00f08947 */ /* 0x010fea000383ffff */
[----:B------:R-:W-:Y:S05]  /*9880*/  BRA `(.L_x_165) ;  /* 0xffffffb000cc7947 */ /* 0x000fea000383ffff */
.L_x_93:
[----:B-1----:R1:W3:Y:S02]  /*9890*/  SYNCS.PHASECHK.TRANS64.TRYWAIT P1, [R0+URZ+0x30], R3 ;  /* 0x00003003000075a7 */ /* 0x0022e400080211ff */
[----:B---3--:R-:W-:Y:S05]  /*98a0*/  @!P1 NANOSLEEP.SYNCS 0x989680 ;  /* 0x009896800000995d */ /* 0x008fea0003900000 */
[----:B------:R-:W3:Y:S02]  /*98b0*/  @!P1 SYNCS.PHASECHK.TRANS64 P1, [R0+URZ+0x30], R3 ;  /* 0x00003003000095a7 */ /* 0x000ee400080210ff */
[----:B---3--:R-:W-:Y:S05]  /*98c0*/  @!P1 BRA `(.L_x_93) ;  /* 0xfffffffc00f09947 */ /* 0x008fea000383ffff */
[----:B------:R-:W-:Y:S05]  /*98d0*/  BRA `(.L_x_92) ;  /* 0xffffffbc00e47947 */ /* 0x000fea000383ffff */
.L_x_95:
[----:B---3--:R3:W4:Y:S02]  /*98e0*/  SYNCS.PHASECHK.TRANS64.TRYWAIT P0, [R108+URZ+0xa0], R7 ;  /* 0x0000a0076c0075a7 */ /* 0x00872400080011ff */
[----:B----4-:R-:W-:Y:S05]  /*98f0*/  @!P0 NANOSLEEP.SYNCS 0x989680 ;  /* 0x009896800000895d */ /* 0x010fea0003900000 */
[----:B------:R-:W4:Y:S02]  /*9900*/  @!P0 SYNCS.PHASECHK.TRANS64 P0, [R108+URZ+0xa0], R7 ;  /* 0x0000a0076c0085a7 */ /* 0x000f2400080010ff */
[----:B----4-:R-:W-:Y:S05]  /*9910*/  @!P0 BRA `(.L_x_95) ;  /* 0xfffffffc00f08947 */ /* 0x010fea000383ffff */
[----:B------:R-:W-:Y:S05]  /*9920*/  BRA `(.L_x_94) ;  /* 0xffffffc000387947 */ /* 0x000fea000383ffff */
.L_x_103:
[----:B--2---:R2:W3:Y:S02]  /*9930*/  SYNCS.PHASECHK.TRANS64.TRYWAIT P0, [R55+URZ+0x30], R0 ;  /* 0x00003000370075a7 */ /* 0x0044e400080011ff */
[----:B---3--:R-:W-:Y:S05]  /*9940*/  @!P0 NANOSLEEP.SYNCS 0x989680 ;  /* 0x009896800000895d */ /* 0x008fea0003900000 */
[----:B------:R-:W3:Y:S02]  /*9950*/  @!P0 SYNCS.PHASECHK.TRANS64 P0, [R55+URZ+0x30], R0 ;  /* 0x00003000370085a7 */ /* 0x000ee400080010ff */
[----:B---3--:R-:W-:Y:S05]  /*9960*/  @!P0 BRA `(.L_x_103) ;  /* 0xfffffffc00f08947 */ /* 0x008fea000383ffff */
[----:B------:R-:W-:Y:S05]  /*9970*/  BRA `(.L_x_102) ;  /* 0xffffffcc00307947 */ /* 0x000fea000383ffff */
.L_x_111:
[----:B--2---:R2:W3:Y:S02]  /*9980*/  SYNCS.PHASECHK.TRANS64.TRYWAIT P0, [R73+URZ+0x30], R2 ;  /* 0x00003002490075a7 */ /* 0x0044e400080011ff */
[----:B---3--:R-:W-:Y:S05]  /*9990*/  @!P0 NANOSLEEP.SYNCS 0x989680 ;  /* 0x009896800000895d */ /* 0x008fea0003900000 */
[----:B------:R-:W3:Y:S02]  /*99a0*/  @!P0 SYNCS.PHASECHK.TRANS64 P0, [R73+URZ+0x30], R2 ;  /* 0x00003002490085a7 */ /* 0x000ee400080010ff */
[----:B---3--:R-:W-:Y:S05]  /*99b0*/  @!P0 BRA `(.L_x_111) ;  /* 0xfffffffc00f08947 */ /* 0x008fea000383ffff */
[----:B------:R-:W-:Y:S05]  /*99c0*/  BRA `(.L_x_110) ;  /* 0xffffffd8006c7947 */ /* 0x000fea000383ffff */
.L_x_119:
[----:B--2---:R2:W3:Y:S02]  /*99d0*/  SYNCS.PHASECHK.TRANS64.TRYWAIT P0, [R76+URZ+0x30], R3 ;  /* 0x000030034c0075a7 */ /* 0x0044e400080011ff */
[----:B---3--:R-:W-:Y:S05]  /*99e0*/  @!P0 NANOSLEEP.SYNCS 0x989680 ;  /* 0x009896800000895d */ /* 0x008fea0003900000 */
[----:B------:R-:W3:Y:S02]  /*99f0*/  @!P0 SYNCS.PHASECHK.TRANS64 P0, [R76+URZ+0x30], R3 ;  /* 0x000030034c0085a7 */ /* 0x000ee400080010ff */
[----:B---3--:R-:W-:Y:S05]  /*9a00*/  @!P0 BRA `(.L_x_119) ;  /* 0xfffffffc00f08947 */ /* 0x008fea000383ffff */
[----:B------:R-:W-:Y:S05]  /*9a10*/  BRA `(.L_x_118) ;  /* 0xffffffe400b47947 */ /* 0x000fea000383ffff */
        .weak           $__internal_0_$__cuda_sm10x_tcgen05_guardrail_trap_col_being_dealloced_not_returned_by_alloc
        .type           $__internal_0_$__cuda_sm10x_tcgen05_guardrail_trap_col_being_dealloced_not_returned_by_alloc,@function
        .size           $__internal_0_$__cuda_sm10x_tcgen05_guardrail_trap_col_being_dealloced_not_returned_by_alloc,($__internal_1_$__cuda_sm10x_tcgen05_guardrail_trap_phase_invalid_during_alloc - $__internal_0_$__cuda_sm10x_tcgen05_guardrail_trap_col_being_dealloced_not_returned_by_alloc)
$__internal_0_$__cuda_sm10x_tcgen05_guardrail_trap_col_being_dealloced_not_returned_by_alloc:
[----:B------:R-:W-:Y:S05]  /*9a20*/  BPT.TRAP 0x1 ;  /* 0x000000040000795c */ /* 0x000fea0000300000 */
[----:B------:R-:W-:-:S04]  /*9a30*/  HFMA2 R3, -RZ, RZ, 0, 0 ;  /* 0x00000000ff037431 */ /* 0x000fc800000001ff */
[----:B------:R-:W-:Y:S05]  /*9a40*/  RET.REL.NODEC R2 `(_ZN7cutlass13device_kernelINS_4gemm6kernel13GemmUniversalIN4cute5tupleIJiiiiEEENS1_10collective13CollectiveMmaINS1_35MainloopSm100TmaUmmaWarpSpecializedILi3ELi2ELi4ENS5_IJNS4_1CILi1EEESB_SB_EEEEENS5_IJNSA_ILi64EEENSA_ILi256EEESE_EEEaNS5_IJlSB_lEEEaSH_NS4_8TiledMMAINS4_8MMA_AtomIJNS4_15SM100_MMA_S8_SSIaaiLi64ELi256ELNS4_4UMMA5MajorE0ELSM_0ELNSL_8SaturateE0EEEEEENS4_6LayoutISC_NS5_IJNSA_ILi0EEESR_SR_EEEEENS5_IJNS4_10UnderscoreESU_SU_EEEEENS4_13SM90_TMA_LOADENS4_14ComposedLayoutINS4_7SwizzleILi2ELi4ELi3EEENS4_18smem_ptr_flag_bitsILi8EEENSQ_INS5_IJNSA_ILi8EEESE_EEENS5_IJSE_SB_EEEEEEEvNS4_8identityESX_S17_vS18_EENS_8epilogue10collective18CollectiveEpilogueINS1A_23Sm100TmaWarpSpecializedILi4ELi2ELi32ELb0ELb0EEEJSG_NS5_IJNSQ_ISE_SB_EES1F_EEEaSH_aSH_NS1A_6fusion15FusionCallbacksIS1E_NS1H_17LinearCombinationIaiaiLNS_15FloatRoundStyleE2EEESG_S1G_JEEENS4_5SM1004TMEM4LOAD26SM100_TMEM_LOAD_16dp32b32xESX_S17_NS4_39AutoVectorizingCopyWithAssumedAlignmentILi128EEENS4_14SM90_TMA_STOREES17_S1S_S1S_EEEvvEEEEvNT_6ParamsE) ;  /* 0xffffff64026c7950 */ /* 0x000fea0003c3ffff */
        .weak           $__internal_1_$__cuda_sm10x_tcgen05_guardrail_trap_phase_invalid_during_alloc
        .type           $__internal_1_$__cuda_sm10x_tcgen05_guardrail_trap_phase_invalid_during_alloc,@function
        .size           $__internal_1_$__cuda_sm10x_tcgen05_guardrail_trap_phase_invalid_during_alloc,($__internal_2_$__cuda_sm10x_tcgen05_guardrail_trap_unallocated_columns_being_dealloced - $__internal_1_$__cuda_sm10x_tcgen05_guardrail_trap_phase_invalid_during_alloc)
$__internal_1_$__cuda_sm10x_tcgen05_guardrail_trap_phase_invalid_during_alloc:
[----:B------:R-:W-:Y:S05]  /*9a50*/  BPT.TRAP 0x1 ;  /* 0x000000040000795c */ /* 0x000fea0000300000 */
[----:B------:R-:W-:-:S04]  /*9a60*/  MOV R3, 0x0 ;  /* 0x0000000000037802 */ /* 0x000fc80000000f00 */
[----:B------:R-:W-:Y:S05]  /*9a70*/  RET.REL.NODEC R2 `(_ZN7cutlass13device_kernelINS_4gemm6kernel13GemmUniversalIN4cute5tupleIJiiiiEEENS1_10collective13CollectiveMmaINS1_35MainloopSm100TmaUmmaWarpSpecializedILi3ELi2ELi4ENS5_IJNS4_1CILi1EEESB_SB_EEEEENS5_IJNSA_ILi64EEENSA_ILi256EEESE_EEEaNS5_IJlSB_lEEEaSH_NS4_8TiledMMAINS4_8MMA_AtomIJNS4_15SM100_MMA_S8_SSIaaiLi64ELi256ELNS4_4UMMA5MajorE0ELSM_0ELNSL_8SaturateE0EEEEEENS4_6LayoutISC_NS5_IJNSA_ILi0EEESR_SR_EEEEENS5_IJNS4_10UnderscoreESU_SU_EEEEENS4_13SM90_TMA_LOADENS4_14ComposedLayoutINS4_7SwizzleILi2ELi4ELi3EEENS4_18smem_ptr_flag_bitsILi8EEENSQ_INS5_IJNSA_ILi8EEESE_EEENS5_IJSE_SB_EEEEEEEvNS4_8identityESX_S17_vS18_EENS_8epilogue10collective18CollectiveEpilogueINS1A_23Sm100TmaWarpSpecializedILi4ELi2ELi32ELb0ELb0EEEJSG_NS5_IJNSQ_ISE_SB_EES1F_EEEaSH_aSH_NS1A_6fusion15FusionCallbacksIS1E_NS1H_17LinearCombinationIaiaiLNS_15FloatRoundStyleE2EEESG_S1G_JEEENS4_5SM1004TMEM4LOAD26SM100_TMEM_LOAD_16dp32b32xESX_S17_NS4_39AutoVectorizingCopyWithAssumedAlignmentILi128EEENS4_14SM90_TMA_STOREES17_S1S_S1S_EEEvvEEEEvNT_6ParamsE) ;  /* 0xffffff6402607950 */ /* 0x000fea0003c3ffff */
        .weak           $__internal_2_$__cuda_sm10x_tcgen05_guardrail_trap_unallocated_columns_being_dealloced
        .type           $__internal_2_$__cuda_sm10x_tcgen05_guardrail_trap_unallocated_columns_being_dealloced,@function
        .size           $__internal_2_$__cuda_sm10x_tcgen05_guardrail_trap_unallocated_columns_being_dealloced,(.L_x_167 - $__internal_2_$__cuda_sm10x_tcgen05_guardrail_trap_unallocated_columns_being_dealloced)
$__internal_2_$__cuda_sm10x_tcgen05_guardrail_trap_unallocated_columns_being_dealloced:
[----:B------:R-:W-:Y:S05]  /*9a80*/  BPT.TRAP 0x1 ;  /* 0x000000040000795c */ /* 0x000fea0000300000 */
[----:B------:R-:W-:-:S04]  /*9a90*/  HFMA2 R3, -RZ, RZ, 0, 0 ;  /* 0x00000000ff037431 */ /* 0x000fc800000001ff */
[----:B------:R-:W-:Y:S05]  /*9aa0*/  RET.REL.NODEC R2 `(_ZN7cutlass13device_kernelINS_4gemm6kernel13GemmUniversalIN4cute5tupleIJiiiiEEENS1_10collective13CollectiveMmaINS1_35MainloopSm100TmaUmmaWarpSpecializedILi3ELi2ELi4ENS5_IJNS4_1CILi1EEESB_SB_EEEEENS5_IJNSA_ILi64EEENSA_ILi256EEESE_EEEaNS5_IJlSB_lEEEaSH_NS4_8TiledMMAINS4_8MMA_AtomIJNS4_15SM100_MMA_S8_SSIaaiLi64ELi256ELNS4_4UMMA5MajorE0ELSM_0ELNSL_8SaturateE0EEEEEENS4_6LayoutISC_NS5_IJNSA_ILi0EEESR_SR_EEEEENS5_IJNS4_10UnderscoreESU_SU_EEEEENS4_13SM90_TMA_LOADENS4_14ComposedLayoutINS4_7SwizzleILi2ELi4ELi3EEENS4_18smem_ptr_flag_bitsILi8EEENSQ_INS5_IJNSA_ILi8EEESE_EEENS5_IJSE_SB_EEEEEEEvNS4_8identityESX_S17_vS18_EENS_8epilogue10collective18CollectiveEpilogueINS1A_23Sm100TmaWarpSpecializedILi4ELi2ELi32ELb0ELb0EEEJSG_NS5_IJNSQ_ISE_SB_EES1F_EEEaSH_aSH_NS1A_6fusion15FusionCallbacksIS1E_NS1H_17LinearCombinationIaiaiLNS_15FloatRoundStyleE2EEESG_S1G_JEEENS4_5SM1004TMEM4LOAD26SM100_TMEM_LOAD_16dp32b32xESX_S17_NS4_39AutoVectorizingCopyWithAssumedAlignmentILi128EEENS4_14SM90_TMA_STOREES17_S1S_S1S_EEEvvEEEEvNT_6ParamsE) ;  /* 0xffffff6402547950 */ /* 0x000fea0003c3ffff */
.L_x_166:
[----:B------:R-:W-:-:S00]  /*9ab0*/  BRA `(.L_x_166) ;  /* 0xfffffffc00fc7947 */ /* 0x000fc0000383ffff */
[----:B------:R-:W-:-:S00]  /*9ac0*/  NOP ;  /* 0x0000000000007918 */ /* 0x000fc00000000000 */
        /* <DEDUP_REMOVED lines=11> */
.L_x_167:


//--------------------- .nv.global.init           --------------------------
	.section	.nv.global.init,"aw",@progbits
.nv.global.init:
	.type		$str$27,@object
	.size		$str$27,($str$28 - $str$27)
$str$27:
        /*0000*/ 	.byte	0x28, 0x61, 0x64, 0x64, 0x72, 0x65, 0x73, 0x73, 0x20, 0x26, 0x20, 0x6d, 0x61, 0x73, 0x6b, 0x29
        /*0010*/ 	.byte	0x20, 0x3d, 0x3d, 0x20, 0x30, 0x00
	.type		$str$28,@object
	.size		$str$28,($str$26 - $str$28)
$str$28:
        /*0016*/ 	.byte	0x2f, 0x74, 0x6d, 0x70, 0x2f, 0x63, 0x75, 0x74, 0x6c, 0x61, 0x73, 0x73, 0x5f, 0x73, 0x77, 0x65
        /*0026*/ 	.byte	0x65, 0x70, 0x5f, 0x73, 0x72, 0x63, 0x2f, 0x69, 0x6e, 0x63, 0x6c, 0x75, 0x64, 0x65, 0x2f, 0x63
        /*0036*/ 	.byte	0x75, 0x74, 0x65, 0x2f, 0x70, 0x6f, 0x69, 0x6e, 0x74, 0x65, 0x72, 0x5f, 0x66, 0x6c, 0x61, 0x67
        /*0046*/ 	.byte	0x67, 0x65, 0x64, 0x2e, 0x68, 0x70, 0x70, 0x00
	.type		$str$26,@object
	.size		$str$26,($str$25 - $str$26)
$str$26:
        /*004e*/ 	.byte	0x2f, 0x74, 0x6d, 0x70, 0x2f, 0x63, 0x75, 0x74, 0x6c, 0x61, 0x73, 0x73, 0x5f, 0x73, 0x77, 0x65
        /*005e*/ 	.byte	0x65, 0x70, 0x5f, 0x73, 0x72, 0x63, 0x2f, 0x69, 0x6e, 0x63, 0x6c, 0x75, 0x64, 0x65, 0x2f, 0x63
        /*006e*/ 	.byte	0x75, 0x74, 0x65, 0x2f, 0x61, 0x74, 0x6f, 0x6d, 0x2f, 0x63, 0x6f, 0x70, 0x79, 0x5f, 0x74, 0x72
        /*007e*/ 	.byte	0x61, 0x69, 0x74, 0x73, 0x5f, 0x73, 0x6d, 0x31, 0x30, 0x30, 0x2e, 0x68, 0x70, 0x70, 0x00
	.type		$str$25,@object
	.size		$str$25,(__unnamed_1 - $str$25)
$str$25:
        /*008d*/ 	.byte	0x28, 0x28, 0x75, 0x69, 0x6e, 0x74, 0x33, 0x32, 0x5f, 0x74, 0x28, 0x74, 0x68, 0x72, 0x65, 0x61
        /*009d*/ 	.byte	0x64, 0x49, 0x64, 0x78, 0x2e, 0x78, 0x29, 0x20, 0x2f, 0x20, 0x33, 0x32, 0x29, 0x20, 0x25, 0x20
        /*00ad*/ 	.byte	0x34, 0x29, 0x20, 0x3d, 0x3d, 0x20, 0x28, 0x28, 0x28, 0x74, 0x6d, 0x65, 0x6d, 0x5f, 0x61, 0x64
        /*00bd*/ 	.byte	0x64, 0x72, 0x20, 0x3e, 0x3e, 0x20, 0x31, 0x36, 0x29, 0x20, 0x2f, 0x20, 0x33, 0x32, 0x29, 0x20
        /*00cd*/ 	.byte	0x25, 0x20, 0x34, 0x29, 0x00
	.type		__unnamed_1,@object
	.size		__unnamed_1,(__unnamed_2 - __unnamed_1)
__unnamed_1:
        /*00d2*/ 	.byte	0x61, 0x75, 0x74, 0x6f, 0x20, 0x63, 0x75, 0x74, 0x65, 0x3a, 0x3a, 0x61, 0x73, 0x5f, 0x70, 0x6f
        /* <DEDUP_REMOVED lines=24> */
        /*0262*/ 	.byte	0x00
	.type		__unnamed_2,@object
	.size		__unnamed_2,(__unnamed_3 - __unnamed_2)
__unnamed_2:
        /* <DEDUP_REMOVED lines=26> */
	.type		__unnamed_3,@object
	.size		__unnamed_3,(.L_3 - __unnamed_3)
__unnamed_3:
        /* <DEDUP_REMOVED lines=41> */
.L_3:


//--------------------- .nv.shared._ZN7cutlass13device_kernelINS_4gemm6kernel13GemmUniversalIN4cute5tupleIJiiiiEEENS1_10collective13CollectiveMmaINS1_35MainloopSm100TmaUmmaWarpSpecializedILi3ELi2ELi4ENS5_IJNS4_1CILi1EEESB_SB_EEEEENS5_IJNSA_ILi64EEENSA_ILi256EEESE_EEEaNS5_IJlSB_lEEEaSH_NS4_8TiledMMAINS4_8MMA_AtomIJNS4_15SM100_MMA_S8_SSIaaiLi64ELi256ELNS4_4UMMA5MajorE0ELSM_0ELNSL_8SaturateE0EEEEEENS4_6LayoutISC_NS5_IJNSA_ILi0EEESR_SR_EEEEENS5_IJNS4_10UnderscoreESU_SU_EEEEENS4_13SM90_TMA_LOADENS4_14ComposedLayoutINS4_7SwizzleILi2ELi4ELi3EEENS4_18smem_ptr_flag_bitsILi8EEENSQ_INS5_IJNSA_ILi8EEESE_EEENS5_IJSE_SB_EEEEEEEvNS4_8identityESX_S17_vS18_EENS_8epilogue10collective18CollectiveEpilogueINS1A_23Sm100TmaWarpSpecializedILi4ELi2ELi32ELb0ELb0EEEJSG_NS5_IJNSQ_ISE_SB_EES1F_EEEaSH_aSH_NS1A_6fusion15FusionCallbacksIS1E_NS1H_17LinearCombinationIaiaiLNS_15FloatRoundStyleE2EEESG_S1G_JEEENS4_5SM1004TMEM4LOAD26SM100_TMEM_LOAD_16dp32b32xESX_S17_NS4_39AutoVectorizingCopyWithAssumedAlignmentILi128EEENS4_14SM90_TMA_STOREES17_S1S_S1S_EEEvvEEEEvNT_6ParamsE --------------------------
	.section	.nv.shared._ZN7cutlass13device_kernelINS_4gemm6kernel13GemmUniversalIN4cute5tupleIJiiiiEEENS1_10collective13CollectiveMmaINS1_35MainloopSm100TmaUmmaWarpSpecializedILi3ELi2ELi4ENS5_IJNS4_1CILi1EEESB_SB_EEEEENS5_IJNSA_ILi64EEENSA_ILi256EEESE_EEEaNS5_IJlSB_lEEEaSH_NS4_8TiledMMAINS4_8MMA_AtomIJNS4_15SM100_MMA_S8_SSIaaiLi64ELi256ELNS4_4UMMA5MajorE0ELSM_0ELNSL_8SaturateE0EEEEEENS4_6LayoutISC_NS5_IJNSA_ILi0EEESR_SR_EEEEENS5_IJNS4_10UnderscoreESU_SU_EEEEENS4_13SM90_TMA_LOADENS4_14ComposedLayoutINS4_7SwizzleILi2ELi4ELi3EEENS4_18smem_ptr_flag_bitsILi8EEENSQ_INS5_IJNSA_ILi8EEESE_EEENS5_IJSE_SB_EEEEEEEvNS4_8identityESX_S17_vS18_EENS_8epilogue10collective18CollectiveEpilogueINS1A_23Sm100TmaWarpSpecializedILi4ELi2ELi32ELb0ELb0EEEJSG_NS5_IJNSQ_ISE_SB_EES1F_EEEaSH_aSH_NS1A_6fusion15FusionCallbacksIS1E_NS1H_17LinearCombinationIaiaiLNS_15FloatRoundStyleE2EEESG_S1G_JEEENS4_5SM1004TMEM4LOAD26SM100_TMEM_LOAD_16dp32b32xESX_S17_NS4_39AutoVectorizingCopyWithAssumedAlignmentILi128EEENS4_14SM90_TMA_STOREES17_S1S_S1S_EEEvvEEEEvNT_6ParamsE,"aw",@nobits
	.sectionflags	@""
	.align	16
	.zero		1024


//--------------------- .nv.shared.reserved.0     --------------------------
	.section	.nv.shared.reserved.0,"aw",@nobits
	.weak		__nv_reservedSMEM_offset_0_alias
	.size		__nv_reservedSMEM_offset_0_alias, 0, 64
	.other		__nv_reservedSMEM_offset_0_alias,@"STO_CUDA_RESERVED_SHARED STV_DEFAULT"
__nv_reservedSMEM_offset_0_alias:
	.zero		0
.nv.shared.reserved.0:
	.zero		64
	.weak		__nv_reservedSMEM_tcgen05_partition
	.type		__nv_reservedSMEM_tcgen05_partition,@object
	.size		__nv_reservedSMEM_tcgen05_partition,(.L_0 - __nv_reservedSMEM_tcgen05_partition)
__nv_reservedSMEM_tcgen05_partition:
	.zero		32
.L_0:


//--------------------- .nv.global                --------------------------
	.section	.nv.global,"aw",@nobits
.nv.global:
	.type		_ZN40_INTERNAL_b1e8d940_4_k_cu_631943ca_100774cute1_E,@object
	.size		_ZN40_INTERNAL_b1e8d940_4_k_cu_631943ca_100774cute1_E,(_ZN40_INTERNAL_b1e8d940_4_k_cu_631943ca_100774cuda3std3__45__cpo6cbeginE - _ZN40_INTERNAL_b1e8d940_4_k_cu_631943ca_100774cute1_E)
_ZN40_INTERNAL_b1e8d940_4_k_cu_631943ca_100774cute1_E:
	.zero		1
	.type		_ZN40_INTERNAL_b1e8d940_4_k_cu_631943ca_100774cuda3std3__45__cpo6cbeginE,@object
	.size		_ZN40_INTERNAL_b1e8d940_4_k_cu_631943ca_100774cuda3std3__45__cpo6cbeginE,(_ZN40_INTERNAL_b1e8d940_4_k_cu_631943ca_100774cuda3std3__48in_placeE - _ZN40_INTERNAL_b1e8d940_4_k_cu_631943ca_100774cuda3std3__45__cpo6cbeginE)
_ZN40_INTERNAL_b1e8d940_4_k_cu_631943ca_100774cuda3std3__45__cpo6cbeginE:
	.zero		1
	.type		_ZN40_INTERNAL_b1e8d940_4_k_cu_631943ca_100774cuda3std3__48in_placeE,@object
	.size		_ZN40_INTERNAL_b1e8d940_4_k_cu_631943ca_100774cuda3std3__48in_placeE,(_ZN40_INTERNAL_b1e8d940_4_k_cu_631943ca_100774cuda3std6ranges3__45__cpo9iter_moveE - _ZN40_INTERNAL_b1e8d940_4_k_cu_631943ca_100774cuda3std3__48in_placeE)
_ZN40_INTERNAL_b1e8d940_4_k_cu_631943ca_100774cuda3std3__48in_placeE:
	.zero		1
	.type		_ZN40_INTERNAL_b1e8d940_4_k_cu_631943ca_100774cuda3std6ranges3__45__cpo9iter_moveE,@object
	.size		_ZN40_INTERNAL_b1e8d940_4_k_cu_631943ca_100774cuda3std6ranges3__45__cpo9iter_moveE,(_ZN40_INTERNAL_b1e8d940_4_k_cu_631943ca_100774cuda3std3__45__cpo5beginE - _ZN40_INTERNAL_b1e8d940_4_k_cu_631943ca_100774cuda3std6ranges3__45__cpo9iter_moveE)
_ZN40_INTERNAL_b1e8d940_4_k_cu_631943ca_100774cuda3std6ranges3__45__cpo9iter_moveE:
	.zero		1
	.type		_ZN40_INTERNAL_b1e8d940_4_k_cu_631943ca_100774cuda3std3__45__cpo5beginE,@object
	.size		_ZN40_INTERNAL_b1e8d940_4_k_cu_631943ca_100774cuda3std3__45__cpo5beginE,(_ZN40_INTERNAL_b1e8d940_4_k_cu_631943ca_100774cuda3std3__442_GLOBAL__N__b1e8d940_4_k_cu_631943ca_100776ignoreE - _ZN40_INTERNAL_b1e8d940_4_k_cu_631943ca_100774cuda3std3__45__cpo5beginE)
_ZN40_INTERNAL_b1e8d940_4_k_cu_631943ca_100774cuda3std3__45__cpo5beginE:
	.zero		1
	.type		_ZN40_INTERNAL_b1e8d940_4_k_cu_631943ca_100774cuda3std3__442_GLOBAL__N__b1e8d940_4_k_cu_631943ca_100776ignoreE,@object
	.size		_ZN40_INTERNAL_b1e8d940_4_k_cu_631943ca_100774cuda3std3__442_GLOBAL__N__b1e8d940_4_k_cu_631943ca_100776ignoreE,(_ZN40_INTERNAL_b1e8d940_4_k_cu_631943ca_100774cute7productE - _ZN40_INTERNAL_b1e8d940_4_k_cu_631943ca_100774cuda3std3__442_GLOBAL__N__b1e8d940_4_k_cu_631943ca_100776ignoreE)
_ZN40_INTERNAL_b1e8d940_4_k_cu_631943ca_100774cuda3std3__442_GLOBAL__N__b1e8d940_4_k_cu_631943ca_100776ignoreE:
	.zero		1
	.type		_ZN40_INTERNAL_b1e8d940_4_k_cu_631943ca_100774cute7productE,@object
	.size		_ZN40_INTERNAL_b1e8d940_4_k_cu_631943ca_100774cute7productE,(_ZN40_INTERNAL_b1e8d940_4_k_cu_631943ca_100774cuda3std3__45__cpo3endE - _ZN40_INTERNAL_b1e8d940_4_k_cu_631943ca_100774cute7productE)
_ZN40_INTERNAL_b1e8d940_4_k_cu_631943ca_100774cute7productE:
	.zero		1
	.type		_ZN40_INTERNAL_b1e8d940_4_k_cu_631943ca_100774cuda3std3__45__cpo3endE,@object
	.size		_ZN40_INTERNAL_b1e8d940_4_k_cu_631943ca_100774cuda3std3__45__cpo3endE,(_ZN40_INTERNAL_b1e8d940_4_k_cu_631943ca_100774cuda3std3__419piecewise_constructE - _ZN40_INTERNAL_b1e8d940_4_k_cu_631943ca_100774cuda3std3__45__cpo3endE)
_ZN40_INTERNAL_b1e8d940_4_k_cu_631943ca_100774cuda3std3__45__cpo3endE:
	.zero		1
	.type		_ZN40_INTERNAL_b1e8d940_4_k_cu_631943ca_100774cuda3std3__419piecewise_constructE,@object
	.size		_ZN40_INTERNAL_b1e8d940_4_k_cu_631943ca_100774cuda3std3__419piecewise_constructE,(_ZN40_INTERNAL_b1e8d940_4_k_cu_631943ca_100774cuda3std3__45__cpo4cendE - _ZN40_INTERNAL_b1e8d940_4_k_cu_631943ca_100774cuda3std3__419piecewise_constructE)
_ZN40_INTERNAL_b1e8d940_4_k_cu_631943ca_100774cuda3std3__419piecewise_constructE:
	.zero		1
	.type		_ZN40_INTERNAL_b1e8d940_4_k_cu_631943ca_100774cuda3std3__45__cpo4cendE,@object
	.size		_ZN40_INTERNAL_b1e8d940_4_k_cu_631943ca_100774cuda3std3__45__cpo4cendE,(_ZN40_INTERNAL_b1e8d940_4_k_cu_631943ca_100774cuda3std6ranges3__45__cpo4swapE - _ZN40_INTERNAL_b1e8d940_4_k_cu_631943ca_100774cuda3std3__45__cpo4cendE)
_ZN40_INTERNAL_b1e8d940_4_k_cu_631943ca_100774cuda3std3__45__cpo4cendE:
	.zero		1
	.type		_ZN40_INTERNAL_b1e8d940_4_k_cu_631943ca_100774cuda3std6ranges3__45__cpo4swapE,@object
	.size		_ZN40_INTERNAL_b1e8d940_4_k_cu_631943ca_100774cuda3std6ranges3__45__cpo4swapE,(.L_11 - _ZN40_INTERNAL_b1e8d940_4_k_cu_631943ca_100774cuda3std6ranges3__45__cpo4swapE)
_ZN40_INTERNAL_b1e8d940_4_k_cu_631943ca_100774cuda3std6ranges3__45__cpo4swapE:
	.zero		1
.L_11:


//--------------------- .nv.constant0._ZN7cutlass13device_kernelINS_4gemm6kernel13GemmUniversalIN4cute5tupleIJiiiiEEENS1_10collective13CollectiveMmaINS1_35MainloopSm100TmaUmmaWarpSpecializedILi3ELi2ELi4ENS5_IJNS4_1CILi1EEESB_SB_EEEEENS5_IJNSA_ILi64EEENSA_ILi256EEESE_EEEaNS5_IJlSB_lEEEaSH_NS4_8TiledMMAINS4_8MMA_AtomIJNS4_15SM100_MMA_S8_SSIaaiLi64ELi256ELNS4_4UMMA5MajorE0ELSM_0ELNSL_8SaturateE0EEEEEENS4_6LayoutISC_NS5_IJNSA_ILi0EEESR_SR_EEEEENS5_IJNS4_10UnderscoreESU_SU_EEEEENS4_13SM90_TMA_LOADENS4_14ComposedLayoutINS4_7SwizzleILi2ELi4ELi3EEENS4_18smem_ptr_flag_bitsILi8EEENSQ_INS5_IJNSA_ILi8EEESE_EEENS5_IJSE_SB_EEEEEEEvNS4_8identityESX_S17_vS18_EENS_8epilogue10collective18CollectiveEpilogueINS1A_23Sm100TmaWarpSpecializedILi4ELi2ELi32ELb0ELb0EEEJSG_NS5_IJNSQ_ISE_SB_EES1F_EEEaSH_aSH_NS1A_6fusion15FusionCallbacksIS1E_NS1H_17LinearCombinationIaiaiLNS_15FloatRoundStyleE2EEESG_S1G_JEEENS4_5SM1004TMEM4LOAD26SM100_TMEM_LOAD_16dp32b32xESX_S17_NS4_39AutoVectorizingCopyWithAssumedAlignmentILi128EEENS4_14SM90_TMA_STOREES17_S1S_S1S_EEEvvEEEEvNT_6ParamsE --------------------------
	.section	.nv.constant0._ZN7cutlass13device_kernelINS_4gemm6kernel13GemmUniversalIN4cute5tupleIJiiiiEEENS1_10collective13CollectiveMmaINS1_35MainloopSm100TmaUmmaWarpSpecializedILi3ELi2ELi4ENS5_IJNS4_1CILi1EEESB_SB_EEEEENS5_IJNSA_ILi64EEENSA_ILi256EEESE_EEEaNS5_IJlSB_lEEEaSH_NS4_8TiledMMAINS4_8MMA_AtomIJNS4_15SM100_MMA_S8_SSIaaiLi64ELi256ELNS4_4UMMA5MajorE0ELSM_0ELNSL_8SaturateE0EEEEEENS4_6LayoutISC_NS5_IJNSA_ILi0EEESR_SR_EEEEENS5_IJNS4_10UnderscoreESU_SU_EEEEENS4_13SM90_TMA_LOADENS4_14ComposedLayoutINS4_7SwizzleILi2ELi4ELi3EEENS4_18smem_ptr_flag_bitsILi8EEENSQ_INS5_IJNSA_ILi8EEESE_EEENS5_IJSE_SB_EEEEEEEvNS4_8identityESX_S17_vS18_EENS_8epilogue10collective18CollectiveEpilogueINS1A_23Sm100TmaWarpSpecializedILi4ELi2ELi32ELb0ELb0EEEJSG_NS5_IJNSQ_ISE_SB_EES1F_EEEaSH_aSH_NS1A_6fusion15FusionCallbacksIS1E_NS1H_17LinearCombinationIaiaiLNS_15FloatRoundStyleE2EEESG_S1G_JEEENS4_5SM1004TMEM4LOAD26SM100_TMEM_LOAD_16dp32b32xESX_S17_NS4_39AutoVectorizingCopyWithAssumedAlignmentILi128EEENS4_14SM90_TMA_STOREES17_S1S_S1S_EEEvvEEEEvNT_6ParamsE,"a",@progbits
	.sectionflags	@""
	.align	4
.nv.constant0._ZN7cutlass13device_kernelINS_4gemm6kernel13GemmUniversalIN4cute5tupleIJiiiiEEENS1_10collective13CollectiveMmaINS1_35MainloopSm100TmaUmmaWarpSpecializedILi3ELi2ELi4ENS5_IJNS4_1CILi1EEESB_SB_EEEEENS5_IJNSA_ILi64EEENSA_ILi256EEESE_EEEaNS5_IJlSB_lEEEaSH_NS4_8TiledMMAINS4_8MMA_AtomIJNS4_15SM100_MMA_S8_SSIaaiLi64ELi256ELNS4_4UMMA5MajorE0ELSM_0ELNSL_8SaturateE0EEEEEENS4_6LayoutISC_NS5_IJNSA_ILi0EEESR_SR_EEEEENS5_IJNS4_10UnderscoreESU_SU_EEEEENS4_13SM90_TMA_LOADENS4_14ComposedLayoutINS4_7SwizzleILi2ELi4ELi3EEENS4_18smem_ptr_flag_bitsILi8EEENSQ_INS5_IJNSA_ILi8EEESE_EEENS5_IJSE_SB_EEEEEEEvNS4_8identityESX_S17_vS18_EENS_8epilogue10collective18CollectiveEpilogueINS1A_23Sm100TmaWarpSpecializedILi4ELi2ELi32ELb0ELb0EEEJSG_NS5_IJNSQ_ISE_SB_EES1F_EEEaSH_aSH_NS1A_6fusion15FusionCallbacksIS1E_NS1H_17LinearCombinationIaiaiLNS_15FloatRoundStyleE2EEESG_S1G_JEEENS4_5SM1004TMEM4LOAD26SM100_TMEM_LOAD_16dp32b32xESX_S17_NS4_39AutoVectorizingCopyWithAssumedAlignmentILi128EEENS4_14SM90_TMA_STOREES17_S1S_S1S_EEEvvEEEEvNT_6ParamsE:
	.zero		2944


//--------------------- SYMBOLS --------------------------

	.type		.nv.reservedSmem.offset0,@object
	.size		.nv.reservedSmem.offset0,0x4
	.type		.nv.reservedSmem.cap,@object
	.size		.nv.reservedSmem.cap,0x4
	.type		__assertfail,@function
